	.headerflags	@"EF_CUDA_TEXMODE_UNIFIED EF_CUDA_64BIT_ADDRESS EF_CUDA_SM80 EF_CUDA_VIRTUAL_SM(EF_CUDA_SM80)"
	.elftype	@"ET_EXEC"


//--------------------- .nv.info                  --------------------------
	.section	.nv.info,"",@"SHT_CUDA_INFO"
	.align	4


	//----- nvinfo : EIATTR_REGCOUNT
	.align		4
        /*0000*/ 	.byte	0x04, 0x2f
        /*0002*/ 	.short	(.L_1 - .L_0)
	.align		4
.L_0:
        /*0004*/ 	.word	index@(candidate2)
        /*0008*/ 	.word	0x00000080


	//----- nvinfo : EIATTR_MAX_STACK_SIZE
	.align		4
.L_1:
        /*000c*/ 	.byte	0x04, 0x23
        /*000e*/ 	.short	(.L_3 - .L_2)
	.align		4
.L_2:
        /*0010*/ 	.word	index@(candidate2)
        /*0014*/ 	.word	0x00000000


	//----- nvinfo : EIATTR_MIN_STACK_SIZE
	.align		4
.L_3:
        /*0018*/ 	.byte	0x04, 0x12
        /*001a*/ 	.short	(.L_5 - .L_4)
	.align		4
.L_4:
        /*001c*/ 	.word	index@(candidate2)
        /*0020*/ 	.word	0x00000000


	//----- nvinfo : EIATTR_FRAME_SIZE
	.align		4
.L_5:
        /*0024*/ 	.byte	0x04, 0x11
        /*0026*/ 	.short	(.L_7 - .L_6)
	.align		4
.L_6:
        /*0028*/ 	.word	index@(candidate2)
        /*002c*/ 	.word	0x00000000
.L_7:


//--------------------- .nv.info.candidate2       --------------------------
	.section	.nv.info.candidate2,"",@"SHT_CUDA_INFO"
	.align	4


	//----- nvinfo : EIATTR_CUDA_API_VERSION
	.align		4
        /*0000*/ 	.byte	0x04, 0x37
        /*0002*/ 	.short	(.L_9 - .L_8)
.L_8:
        /*0004*/ 	.word	0x00000075


	//----- nvinfo : EIATTR_SW2861232_WAR
	.align		4
.L_9:
        /*0008*/ 	.byte	0x01, 0x35
	.zero		2


	//----- nvinfo : EIATTR_PARAM_CBANK
	.align		4
        /*000c*/ 	.byte	0x04, 0x0a
        /*000e*/ 	.short	(.L_11 - .L_10)
	.align		4
.L_10:
        /*0010*/ 	.word	index@(.nv.constant0.candidate2)
        /*0014*/ 	.short	0x0160
        /*0016*/ 	.short	0x0018


	//----- nvinfo : EIATTR_CBANK_PARAM_SIZE
	.align		4
.L_11:
        /*0018*/ 	.byte	0x03, 0x19
        /*001a*/ 	.short	0x0018


	//----- nvinfo : EIATTR_KPARAM_INFO
	.align		4
        /*001c*/ 	.byte	0x04, 0x17
        /*001e*/ 	.short	(.L_13 - .L_12)
.L_12:
        /*0020*/ 	.word	0x00000000
        /*0024*/ 	.short	0x0002
        /*0026*/ 	.short	0x0010
        /*0028*/ 	.byte	0x00, 0xf0, 0x21, 0x00


	//----- nvinfo : EIATTR_KPARAM_INFO
	.align		4
.L_13:
        /*002c*/ 	.byte	0x04, 0x17
        /*002e*/ 	.short	(.L_15 - .L_14)
.L_14:
        /*0030*/ 	.word	0x00000000
        /*0034*/ 	.short	0x0001
        /*0036*/ 	.short	0x0008
        /*0038*/ 	.byte	0x00, 0xf0, 0x21, 0x00


	//----- nvinfo : EIATTR_KPARAM_INFO
	.align		4
.L_15:
        /*003c*/ 	.byte	0x04, 0x17
        /*003e*/ 	.short	(.L_17 - .L_16)
.L_16:
        /*0040*/ 	.word	0x00000000
        /*0044*/ 	.short	0x0000
        /*0046*/ 	.short	0x0000
        /*0048*/ 	.byte	0x00, 0xf0, 0x21, 0x00


	//----- nvinfo : EIATTR_MAXREG_COUNT
	.align		4
.L_17:
        /*004c*/ 	.byte	0x03, 0x1b
        /*004e*/ 	.short	0x00ff


	//----- nvinfo : EIATTR_EXIT_INSTR_OFFSETS
	.align		4
        /*0050*/ 	.byte	0x04, 0x1c
        /*0052*/ 	.short	(.L_19 - .L_18)


	//   ....[0]....
.L_18:
        /*0054*/ 	.word	0x00003180


	//----- nvinfo : EIATTR_MAX_THREADS
	.align		4
.L_19:
        /*0058*/ 	.byte	0x04, 0x05
        /*005a*/ 	.short	(.L_21 - .L_20)
.L_20:
        /*005c*/ 	.word	0x000000e0
        /*0060*/ 	.word	0x00000001
        /*0064*/ 	.word	0x00000001
.L_21:


//--------------------- .nv.rel.action            --------------------------
	.section	.nv.rel.action,"",@"SHT_CUDA_RELOCINFO"
	.align	8
	.sectionentsize	8
        /*0000*/ 	.byte	0x4b, 0x00, 0x00, 0x00, 0x00, 0x00, 0x00, 0x00, 0x00, 0x02, 0x02, 0x08, 0x10, 0x0a, 0x2f, 0x22
        /* <DEDUP_REMOVED lines=13> */


//--------------------- .nv.constant0.candidate2  --------------------------
	.section	.nv.constant0.candidate2,"a",@progbits
	.align	4
.nv.constant0.candidate2:
	.zero		376


//--------------------- .text.candidate2          --------------------------
	.section	.text.candidate2,"ax",@progbits
	.sectionflags	@"SHF_BARRIERS=1"
	.sectioninfo	@"SHI_REGISTERS=128"
	.align	128
        .global         candidate2
        .type           candidate2,@function
        .size           candidate2,(.L_x_5 - candidate2)
        .other          candidate2,@"STO_CUDA_ENTRY STV_DEFAULT"
candidate2:
.text.candidate2:
[----:B------:R-:W-:-:S02]  /*0000*/  MOV R1, c[0x0][0x28] ;  /* 0x00000a0000017a02 */ /* 0x000fc40000000f00 */
[----:B------:R-:W0:Y:S01]  /*0010*/  S2R R5, SR_TID.X ;  /* 0x0000000000057919 */ /* 0x000e220000002100 */
[----:B------:R-:W-:Y:S01]  /*0020*/  HFMA2.MMA R4, -RZ, RZ, 0, 0 ;  /* 0x00000000ff047435 */ /* 0x000fe200000001ff */
[----:B------:R-:W-:Y:S01]  /*0030*/  MOV R6, RZ ;  /* 0x000000ff00067202 */ /* 0x000fe20000000f00 */
[----:B------:R-:W-:Y:S01]  /*0040*/  HFMA2.MMA R2, -RZ, RZ, 0, 0 ;  /* 0x00000000ff027435 */ /* 0x000fe200000001ff */
[----:B------:R-:W1:Y:S01]  /*0050*/  S2R R7, SR_CTAID.X ;  /* 0x0000000000077919 */ /* 0x000e620000002500 */
[----:B------:R-:W-:Y:S01]  /*0060*/  HFMA2.MMA R59, -RZ, RZ, 0, 0 ;  /* 0x00000000ff3b7435 */ /* 0x000fe200000001ff */
[----:B------:R-:W-:Y:S01]  /*0070*/  CS2R R88, SRZ ;  /* 0x0000000000587805 */ /* 0x000fe2000001ff00 */
[----:B------:R-:W-:Y:S01]  /*0080*/  HFMA2.MMA R108, -RZ, RZ, 0, 0 ;  /* 0x00000000ff6c7435 */ /* 0x000fe200000001ff */
[----:B------:R-:W-:Y:S01]  /*0090*/  MOV R110, RZ ;  /* 0x000000ff006e7202 */ /* 0x000fe20000000f00 */
[----:B------:R-:W-:Y:S01]  /*00a0*/  HFMA2.MMA R87, -RZ, RZ, 0, 0 ;  /* 0x00000000ff577435 */ /* 0x000fe200000001ff */
[----:B------:R-:W-:Y:S01]  /*00b0*/  CS2R R56, SRZ ;  /* 0x0000000000387805 */ /* 0x000fe2000001ff00 */
        /* <DEDUP_REMOVED lines=8> */
[----:B------:R-:W-:Y:S01]  /*0140*/  CS2R R104, SRZ ;  /* 0x0000000000687805 */ /* 0x000fe2000001ff00 */
[----:B------:R-:W-:Y:S01]  /*0150*/  MOV R107, RZ ;  /* 0x000000ff006b7202 */ /* 0x000fe20000000f00 */
[----:B------:R-:W-:Y:S01]  /*0160*/  CS2R R34, SRZ ;  /* 0x0000000000227805 */ /* 0x000fe2000001ff00 */
[----:B------:R-:W-:Y:S01]  /*0170*/  CS2R R36, SRZ ;  /* 0x0000000000247805 */ /* 0x000fe2000001ff00 */
[----:B------:R-:W-:Y:S01]  /*0180*/  CS2R R26, SRZ ;  /* 0x00000000001a7805 */ /* 0x000fe2000001ff00 */
[----:B0-----:R-:W-:Y:S01]  /*0190*/  IMAD.HI R4, R5, -0x6db6db6d, R4 ;  /* 0x9249249305047827 */ /* 0x001fe200078e0204 */
[----:B------:R-:W-:Y:S01]  /*01a0*/  CS2R R96, SRZ ;  /* 0x0000000000607805 */ /* 0x000fe2000001ff00 */
[----:B------:R-:W-:Y:S01]  /*01b0*/  CS2R R38, SRZ ;  /* 0x0000000000267805 */ /* 0x000fe2000001ff00 */
[----:B------:R-:W-:Y:S01]  /*01c0*/  CS2R R32, SRZ ;  /* 0x0000000000207805 */ /* 0x000fe2000001ff00 */
[----:B-1----:R-:W-:Y:S01]  /*01d0*/  IMAD.HI R6, R7, -0x6db6db6d, R6 ;  /* 0x9249249307067827 */ /* 0x002fe200078e0206 */
[----:B------:R-:W-:Y:S01]  /*01e0*/  SHF.R.U32.HI R9, RZ, 0x1f, R4 ;  /* 0x0000001fff097819 */ /* 0x000fe20000011604 */
[----:B------:R-:W-:Y:S01]  /*01f0*/  CS2R R98, SRZ ;  /* 0x0000000000627805 */ /* 0x000fe2000001ff00 */
[----:B------:R-:W-:Y:S01]  /*0200*/  MOV R125, RZ ;  /* 0x000000ff007d7202 */ /* 0x000fe20000000f00 */
[----:B------:R-:W-:Y:S01]  /*0210*/  CS2R R44, SRZ ;  /* 0x00000000002c7805 */ /* 0x000fe2000001ff00 */
[CC--:B------:R-:W-:Y:S01]  /*0220*/  LEA.HI.SX32 R0, R4.reuse, R9.reuse, 0x1d ;  /* 0x0000000904007211 */ /* 0x0c0fe200078feaff */
[----:B------:R-:W-:Y:S01]  /*0230*/  CS2R R30, SRZ ;  /* 0x00000000001e7805 */ /* 0x000fe2000001ff00 */
[CC--:B------:R-:W-:Y:S01]  /*0240*/  LEA.HI.SX32 R11, R4.reuse, R9.reuse, 0x1a ;  /* 0x00000009040b7211 */ /* 0x0c0fe200078fd2ff */
[----:B------:R-:W-:Y:S01]  /*0250*/  CS2R R28, SRZ ;  /* 0x00000000001c7805 */ /* 0x000fe2000001ff00 */
[----:B------:R-:W-:Y:S01]  /*0260*/  LEA.HI.SX32 R4, R4, R9, 0x1e ;  /* 0x0000000904047211 */ /* 0x000fe200078ff2ff */
[----:B------:R-:W-:Y:S01]  /*0270*/  IMAD R3, R0, -0xe, R5 ;  /* 0xfffffff200037824 */ /* 0x000fe200078e0205 */
[----:B------:R-:W-:Y:S01]  /*0280*/  SHF.R.U32.HI R13, RZ, 0x1f, R6 ;  /* 0x0000001fff0d7819 */ /* 0x000fe20000011606 */
[----:B------:R-:W-:Y:S01]  /*0290*/  CS2R R24, SRZ ;  /* 0x0000000000187805 */ /* 0x000fe2000001ff00 */
[----:B------:R-:W-:Y:S01]  /*02a0*/  CS2R R116, SRZ ;  /* 0x0000000000747805 */ /* 0x000fe2000001ff00 */
[----:B------:R-:W-:Y:S01]  /*02b0*/  IMAD.HI R8, R3, -0x6db6db6d, R2 ;  /* 0x9249249303087827 */ /* 0x000fe200078e0202 */
[----:B------:R-:W-:Y:S01]  /*02c0*/  LEA.HI.SX32 R3, R6, R13, 0x1e ;  /* 0x0000000d06037211 */ /* 0x000fe200078ff2ff */
[----:B------:R-:W-:Y:S01]  /*02d0*/  CS2R R82, SRZ ;  /* 0x0000000000527805 */ /* 0x000fe2000001ff00 */
[----:B------:R-:W-:Y:S01]  /*02e0*/  MOV R13, RZ ;  /* 0x000000ff000d7202 */ /* 0x000fe20000000f00 */
[C-C-:B------:R-:W-:Y:S01]  /*02f0*/  IMAD R2, R11.reuse, -0x70, R5.reuse ;  /* 0xffffff900b027824 */ /* 0x140fe200078e0205 */
[----:B------:R-:W-:Y:S01]  /*0300*/  SHF.R.U32.HI R9, RZ, 0x1f, R8 ;  /* 0x0000001fff097819 */ /* 0x000fe20000011608 */
[----:B------:R-:W-:Y:S01]  /*0310*/  IMAD R4, R4, -0x7, R5 ;  /* 0xfffffff904047824 */ /* 0x000fe200078e0205 */
[----:B------:R-:W-:Y:S01]  /*0320*/  CS2R R80, SRZ ;  /* 0x0000000000507805 */ /* 0x000fe2000001ff00 */
[----:B------:R-:W-:Y:S01]  /*0330*/  IMAD R11, R11, 0x310, R2 ;  /* 0x000003100b0b7824 */ /* 0x000fe200078e0202 */
[----:B------:R-:W-:Y:S01]  /*0340*/  LEA.HI.SX32 R9, R8, R9, 0x1e ;  /* 0x0000000908097211 */ /* 0x000fe200078ff2ff */
[----:B------:R-:W-:Y:S01]  /*0350*/  IMAD R2, R3, -0x7, R7 ;  /* 0xfffffff903027824 */ /* 0x000fe200078e0207 */
[----:B------:R-:W-:Y:S01]  /*0360*/  CS2R R46, SRZ ;  /* 0x00000000002e7805 */ /* 0x000fe2000001ff00 */
[----:B------:R-:W-:Y:S01]  /*0370*/  MOV R85, RZ ;  /* 0x000000ff00557202 */ /* 0x000fe20000000f00 */
[----:B------:R-:W-:Y:S01]  /*0380*/  CS2R R114, SRZ ;  /* 0x0000000000727805 */ /* 0x000fe2000001ff00 */
[----:B------:R-:W-:Y:S01]  /*0390*/  IMAD R9, R9, 0x1c, R4 ;  /* 0x0000001c09097824 */ /* 0x000fe200078e0204 */
[----:B------:R-:W-:Y:S01]  /*03a0*/  MOV R103, RZ ;  /* 0x000000ff00677202 */ /* 0x000fe20000000f00 */
[----:B------:R-:W-:Y:S01]  /*03b0*/  IMAD R2, R2, 0x70, R11 ;  /* 0x0000007002027824 */ /* 0x000fe200078e020b */
[----:B------:R-:W-:Y:S01]  /*03c0*/  MOV R11, RZ ;  /* 0x000000ff000b7202 */ /* 0x000fe20000000f00 */
[----:B------:R-:W-:Y:S01]  /*03d0*/  CS2R R72, SRZ ;  /* 0x0000000000487805 */ /* 0x000fe2000001ff00 */
[----:B------:R-:W-:Y:S01]  /*03e0*/  CS2R R78, SRZ ;  /* 0x00000000004e7805 */ /* 0x000fe2000001ff00 */
[----:B------:R-:W-:Y:S01]  /*03f0*/  MOV R7, RZ ;  /* 0x000000ff00077202 */ /* 0x000fe20000000f00 */
[----:B------:R-:W-:Y:S01]  /*0400*/  ULDC.64 UR4, c[0x0][0x118] ;  /* 0x0000460000047ab9 */ /* 0x000fe20000000a00 */
[----:B------:R-:W-:-:S02]  /*0410*/  SHF.L.U32 R9, R9, 0x1, RZ ;  /* 0x0000000109097819 */ /* 0x000fc400000006ff */
.L_x_3:
[----:B------:R-:W0:Y:S01]  /*0420*/  S2R R71, SR_TID.X ;  /* 0x0000000000477919 */ /* 0x000e220000002100 */
[----:B------:R-:W-:Y:S01]  /*0430*/  MOV R8, 0x4 ;  /* 0x0000000400087802 */ /* 0x000fe20000000f00 */
[----:B------:R-:W-:-:S02]  /*0440*/  IMAD R15, R7, 0x6200, R2 ;  /* 0x00006200070f7824 */ /* 0x000fc400078e0202 */
[----:B------:R-:W-:Y:S06]  /*0450*/  BAR.SYNC 0x0 ;  /* 0x0000000000007b1d */ /* 0x000fec0000000000 */
[----:B------:R-:W-:-:S05]  /*0460*/  IMAD.WIDE R14, R15, R8, c[0x0][0x160] ;  /* 0x000058000f0e7625 */ /* 0x000fca00078e0208 */
[----:B------:R1:W2:Y:S04]  /*0470*/  LDG.E.CONSTANT R6, [R14.64] ;  /* 0x000000040e067981 */ /* 0x0002a8000c1e9900 */
[----:B------:R1:W3:Y:S04]  /*0480*/  LDG.E.CONSTANT R10, [R14.64+0x1880] ;  /* 0x001880040e0a7981 */ /* 0x0002e8000c1e9900 */
[----:B------:R1:W4:Y:S01]  /*0490*/  LDG.E.CONSTANT R12, [R14.64+0x3100] ;  /* 0x003100040e0c7981 */ /* 0x000322000c1e9900 */
[----:B0-----:R-:W-:Y:S02]  /*04a0*/  SHF.R.U32.HI R4, RZ, 0x5, R71 ;  /* 0x00000005ff047819 */ /* 0x001fe40000011647 */
[----:B------:R-:W-:Y:S01]  /*04b0*/  LOP3.LUT R5, R71, 0x1f, RZ, 0xc0, !PT ;  /* 0x0000001f47057812 */ /* 0x000fe200078ec0ff */
[----:B------:R1:W5:Y:S01]  /*04c0*/  LDG.E.CONSTANT R16, [R14.64+0x4980] ;  /* 0x004980040e107981 */ /* 0x000362000c1e9900 */
[----:B------:R-:W-:-:S02]  /*04d0*/  SHF.L.U32 R4, R4, 0x7, RZ ;  /* 0x0000000704047819 */ /* 0x000fc400000006ff */
[----:B------:R-:W-:Y:S01]  /*04e0*/  ISETP.GT.AND P0, PT, R71, 0x3f, PT ;  /* 0x0000003f4700780c */ /* 0x000fe20003f04270 */
[----:B------:R1:W5:Y:S01]  /*04f0*/  LDG.E.CONSTANT R17, [R14.64+0x6200] ;  /* 0x006200040e117981 */ /* 0x000362000c1e9900 */
[----:B------:R-:W-:-:S03]  /*0500*/  LOP3.LUT R4, R4, 0xffffff80, R5, 0xe2, !PT ;  /* 0xffffff8004047812 */ /* 0x000fc600078ee205 */
[----:B------:R1:W5:Y:S01]  /*0510*/  LDG.E.CONSTANT R18, [R14.64+0x7a80] ;  /* 0x007a80040e127981 */ /* 0x000362000c1e9900 */
[----:B------:R-:W-:-:S03]  /*0520*/  LEA R4, R3, R4, 0xe ;  /* 0x0000000403047211 */ /* 0x000fc600078e70ff */
[----:B------:R1:W5:Y:S01]  /*0530*/  LDG.E.CONSTANT R19, [R14.64+0x9300] ;  /* 0x009300040e137981 */ /* 0x000362000c1e9900 */
[----:B------:R-:W-:-:S03]  /*0540*/  LEA R5, R7, R4, 0x5 ;  /* 0x0000000407057211 */ /* 0x000fc600078e28ff */
[----:B------:R1:W5:Y:S02]  /*0550*/  LDG.E.CONSTANT R20, [R14.64+0xab80] ;  /* 0x00ab80040e147981 */ /* 0x000364000c1e9900 */
[----:B------:R-:W-:Y:S02]  /*0560*/  IMAD.WIDE R4, R5, R8, c[0x0][0x168] ;  /* 0x00005a0005047625 */ /* 0x000fe400078e0208 */
[----:B------:R1:W5:Y:S04]  /*0570*/  LDG.E.CONSTANT R21, [R14.64+0xc400] ;  /* 0x00c400040e157981 */ /* 0x000368000c1e9900 */
[----:B------:R1:W5:Y:S04]  /*0580*/  LDG.E.CONSTANT R22, [R14.64+0xdc80] ;  /* 0x00dc80040e167981 */ /* 0x000368000c1e9900 */
[----:B------:R1:W5:Y:S04]  /*0590*/  LDG.E.CONSTANT R23, [R14.64+0xf500] ;  /* 0x00f500040e177981 */ /* 0x000368000c1e9900 */
[----:B------:R1:W5:Y:S04]  /*05a0*/  LDG.E.CONSTANT R40, [R14.64+0x10d80] ;  /* 0x010d80040e287981 */ /* 0x000368000c1e9900 */
[----:B------:R1:W5:Y:S04]  /*05b0*/  LDG.E.CONSTANT R41, [R14.64+0x12600] ;  /* 0x012600040e297981 */ /* 0x000368000c1e9900 */
[----:B------:R1:W5:Y:S04]  /*05c0*/  LDG.E.CONSTANT R42, [R14.64+0x13e80] ;  /* 0x013e80040e2a7981 */ /* 0x000368000c1e9900 */
[----:B------:R1:W5:Y:S04]  /*05d0*/  LDG.E.CONSTANT R43, [R14.64+0x15700] ;  /* 0x015700040e2b7981 */ /* 0x000368000c1e9900 */
[----:B------:R1:W5:Y:S04]  /*05e0*/  LDG.E.CONSTANT R48, [R14.64+0x16f80] ;  /* 0x016f80040e307981 */ /* 0x000368000c1e9900 */
[----:B------:R0:W5:Y:S04]  /*05f0*/  LDG.E.CONSTANT R49, [R4.64] ;  /* 0x0000000404317981 */ /* 0x000168000c1e9900 */
        /* <DEDUP_REMOVED lines=8> */
[----:B-1----:R0:W5:Y:S04]  /*0680*/  LDG.E.CONSTANT R14, [R4.64+0x7e00] ;  /* 0x007e0004040e7981 */ /* 0x002168000c1e9900 */
        /* <DEDUP_REMOVED lines=8> */
[----:B------:R0:W5:Y:S01]  /*0710*/  @!P0 LDG.E.CONSTANT R70, [R4.64+0xfc00] ;  /* 0x00fc000404468981 */ /* 0x000162000c1e9900 */
[----:B------:R-:W-:-:S04]  /*0720*/  IADD3 R7, R7, 0x1, RZ ;  /* 0x0000000107077810 */ /* 0x000fc80007ffe0ff */
[----:B------:R-:W-:Y:S02]  /*0730*/  ISETP.GE.U32.AND P1, PT, R7, 0x4, PT ;  /* 0x000000040700780c */ /* 0x000fe40003f26070 */
[----:B0-----:R-:W-:Y:S01]  /*0740*/  MOV R4, RZ ;  /* 0x000000ff00047202 */ /* 0x001fe20000000f00 */
[----:B--2---:R-:W-:Y:S04]  /*0750*/  STS [R71.X4], R6 ;  /* 0x0000000647007388 */ /* 0x004fe80000004800 */
[----:B---3--:R-:W-:Y:S04]  /*0760*/  STS [R71.X4+0x380], R10 ;  /* 0x0003800a47007388 */ /* 0x008fe80000004800 */
[----:B----4-:R-:W-:Y:S04]  /*0770*/  STS [R71.X4+0x700], R12 ;  /* 0x0007000c47007388 */ /* 0x010fe80000004800 */
[----:B-----5:R-:W-:Y:S04]  /*0780*/  STS [R71.X4+0xa80], R16 ;  /* 0x000a801047007388 */ /* 0x020fe80000004800 */
[----:B------:R-:W-:Y:S04]  /*0790*/  STS [R71.X4+0xe00], R17 ;  /* 0x000e001147007388 */ /* 0x000fe80000004800 */
        /* <DEDUP_REMOVED lines=29> */
[----:B------:R-:W-:Y:S04]  /*0970*/  @!P0 STS [R71.X4+0x7700], R70 ;  /* 0x0077004647008388 */ /* 0x000fe80000004800 */
[----:B------:R-:W-:Y:S06]  /*0980*/  BAR.SYNC 0x0 ;  /* 0x0000000000007b1d */ /* 0x000fec0000000000 */
.L_x_1:
[----:B------:R-:W-:Y:S01]  /*0990*/  LEA R5, R0, 0x3800, 0x9 ;  /* 0x0000380000057811 */ /* 0x000fe200078e48ff */
[----:B------:R-:W-:-:S03]  /*09a0*/  IMAD R6, R4, 0x380, R9 ;  /* 0x0000038004067824 */ /* 0x000fc600078e0209 */
[C---:B------:R-:W-:Y:S02]  /*09b0*/  LEA R5, R4.reuse, R5, 0x5 ;  /* 0x0000000504057211 */ /* 0x040fe400078e28ff */
[----:B------:R-:W-:Y:S01]  /*09c0*/  LDS.64 R66, [R6.X4] ;  /* 0x0000000006427984 */ /* 0x000fe20000004a00 */
[----:B------:R-:W-:-:S03]  /*09d0*/  IADD3 R4, R4, 0x1, RZ ;  /* 0x0000000104047810 */ /* 0x000fc60007ffe0ff */
[----:B------:R-:W0:Y:S01]  /*09e0*/  LDS.128 R20, [R5] ;  /* 0x0000000005147984 */ /* 0x000e220000000c00 */
[----:B------:R-:W-:-:S03]  /*09f0*/  ISETP.GE.U32.AND P0, PT, R4, 0x4, PT ;  /* 0x000000040400780c */ /* 0x000fc60003f06070 */
[----:B------:R-:W1:Y:S04]  /*0a00*/  LDS.64 R64, [R6.X4+0x38] ;  /* 0x0000380006407984 */ /* 0x000e680000004a00 */
[----:B------:R-:W2:Y:S04]  /*0a10*/  LDS.64 R68, [R6.X4+0x70] ;  /* 0x0000700006447984 */ /* 0x000ea80000004a00 */
[----:B------:R-:W3:Y:S04]  /*0a20*/  LDS.64 R70, [R6.X4+0xa8] ;  /* 0x0000a80006467984 */ /* 0x000ee80000004a00 */
[----:B------:R-:W4:Y:S04]  /*0a30*/  LDS.64 R74, [R6.X4+0x1c0] ;  /* 0x0001c000064a7984 */ /* 0x000f280000004a00 */
[----:B------:R-:W5:Y:S04]  /*0a40*/  LDS.64 R76, [R6.X4+0x1f8] ;  /* 0x0001f800064c7984 */ /* 0x000f680000004a00 */
[----:B------:R-:W5:Y:S04]  /*0a50*/  LDS.64 R52, [R6.X4+0x230] ;  /* 0x0002300006347984 */ /* 0x000f680000004a00 */
[----:B------:R-:W5:Y:S04]  /*0a60*/  LDS.64 R48, [R6.X4+0x268] ;  /* 0x0002680006307984 */ /* 0x000f680000004a00 */
[----:B------:R-:W5:Y:S04]  /*0a70*/  LDS.128 R16, [R5+0x2000] ;  /* 0x0020000005107984 */ /* 0x000f680000000c00 */
[----:B------:R-:W5:Y:S04]  /*0a80*/  LDS.64 R42, [R6.X4+0x380] ;  /* 0x00038000062a7984 */ /* 0x000f680000004a00 */
[----:B------:R-:W5:Y:S01]  /*0a90*/  LDS.64 R40, [R6.X4+0x3b8] ;  /* 0x0003b80006287984 */ /* 0x000f620000004a00 */
[----:B0-----:R-:W-:-:S02]  /*0aa0*/  FFMA R113, R66, R20, R89 ;  /* 0x0000001442717223 */ /* 0x001fc40000000059 */
[----:B------:R-:W-:Y:S01]  /*0ab0*/  FFMA R110, R20, R67, R110 ;  /* 0x00000043146e7223 */ /* 0x000fe2000000006e */
[----:B------:R-:W0:Y:S01]  /*0ac0*/  LDS.64 R50, [R6.X4+0x3f0] ;  /* 0x0003f00006327984 */ /* 0x000e220000004a00 */
[-C--:B-1----:R-:W-:Y:S02]  /*0ad0*/  FFMA R111, R64, R20.reuse, R59 ;  /* 0x00000014406f7223 */ /* 0x082fe4000000003b */
[----:B------:R-:W-:Y:S01]  /*0ae0*/  FFMA R88, R20, R65, R88 ;  /* 0x0000004114587223 */ /* 0x000fe20000000058 */
[----:B------:R-:W1:Y:S01]  /*0af0*/  LDS.64 R54, [R6.X4+0x428] ;  /* 0x0004280006367984 */ /* 0x000e620000004a00 */
[-C--:B--2---:R-:W-:Y:S02]  /*0b00*/  FFMA R109, R68, R20.reuse, R57 ;  /* 0x00000014446d7223 */ /* 0x084fe40000000039 */
[----:B------:R-:W-:Y:S01]  /*0b10*/  FFMA R10, R20, R69, R56 ;  /* 0x00000045140a7223 */ /* 0x000fe20000000038 */
[----:B------:R-:W2:Y:S01]  /*0b20*/  LDS.64 R62, [R6.X4+0x540] ;  /* 0x00054000063e7984 */ /* 0x000ea20000004a00 */
[----:B---3--:R-:W-:-:S02]  /*0b30*/  FFMA R89, R70, R20, R61 ;  /* 0x0000001446597223 */ /* 0x008fc4000000003d */
[----:B------:R-:W-:Y:S01]  /*0b40*/  FFMA R12, R20, R71, R60 ;  /* 0x00000047140c7223 */ /* 0x000fe2000000003c */
[----:B------:R-:W-:Y:S01]  /*0b50*/  LDS.64 R58, [R6.X4+0x5b0] ;  /* 0x0005b000063a7984 */ /* 0x000fe20000004a00 */
[-C--:B----4-:R-:W-:Y:S02]  /*0b60*/  FFMA R113, R74, R21.reuse, R113 ;  /* 0x000000154a717223 */ /* 0x090fe40000000071 */
[-C--:B------:R-:W-:Y:S01]  /*0b70*/  FFMA R110, R75, R21.reuse, R110 ;  /* 0x000000154b6e7223 */ /* 0x080fe2000000006e */
[----:B------:R-:W3:Y:S01]  /*0b80*/  LDS.64 R60, [R6.X4+0x578] ;  /* 0x00057800063c7984 */ /* 0x000ee20000004a00 */
[-C--:B-----5:R-:W-:Y:S02]  /*0b90*/  FFMA R111, R76, R21.reuse, R111 ;  /* 0x000000154c6f7223 */ /* 0x0a0fe4000000006f */
[-C--:B------:R-:W-:Y:S01]  /*0ba0*/  FFMA R20, R77, R21.reuse, R88 ;  /* 0x000000154d147223 */ /* 0x080fe20000000058 */
[----:B------:R-:W4:Y:S01]  /*0bb0*/  LDS.64 R56, [R6.X4+0x5e8] ;  /* 0x0005e80006387984 */ /* 0x000f220000004a00 */
[----:B------:R-:W-:-:S02]  /*0bc0*/  FFMA R109, R52, R21, R109 ;  /* 0x00000015346d7223 */ /* 0x000fc4000000006d */
[-C--:B------:R-:W-:Y:S02]  /*0bd0*/  FFMA R10, R53, R21.reuse, R10 ;  /* 0x00000015350a7223 */ /* 0x080fe4000000000a */
[-C--:B------:R-:W-:Y:S02]  /*0be0*/  FFMA R89, R48, R21.reuse, R89 ;  /* 0x0000001530597223 */ /* 0x080fe40000000059 */
[----:B------:R-:W-:Y:S02]  /*0bf0*/  FFMA R21, R49, R21, R12 ;  /* 0x0000001531157223 */ /* 0x000fe4000000000c */
[-C--:B------:R-:W-:Y:S02]  /*0c00*/  FFMA R100, R68, R16.reuse, R13 ;  /* 0x0000001044647223 */ /* 0x080fe4000000000d */
[----:B------:R-:W5:Y:S01]  /*0c10*/  LDS.128 R12, [R5+0x80] ;  /* 0x00008000050c7984 */ /* 0x000f620000000c00 */
[-C--:B------:R-:W-:Y:S02]  /*0c20*/  FFMA R84, R64, R16.reuse, R95 ;  /* 0x0000001040547223 */ /* 0x080fe4000000005f */
[----:B------:R-:W-:-:S02]  /*0c30*/  FFMA R107, R70, R16, R107 ;  /* 0x00000010466b7223 */ /* 0x000fc4000000006b */
[C---:B------:R-:W-:Y:S02]  /*0c40*/  FFMA R108, R16.reuse, R69, R108 ;  /* 0x00000045106c7223 */ /* 0x040fe4000000006c */
[C---:B------:R-:W-:Y:S02]  /*0c50*/  FFMA R88, R16.reuse, R67, R93 ;  /* 0x0000004310587223 */ /* 0x040fe4000000005d */
[----:B------:R-:W-:Y:S02]  /*0c60*/  FFMA R86, R16, R65, R104 ;  /* 0x0000004110567223 */ /* 0x000fe40000000068 */
[----:B------:R-:W-:Y:S02]  /*0c70*/  FFMA R93, R76, R17, R84 ;  /* 0x000000114c5d7223 */ /* 0x000fe40000000054 */
[----:B------:R-:W-:Y:S02]  /*0c80*/  FFMA R91, R66, R16, R91 ;  /* 0x00000010425b7223 */ /* 0x000fe4000000005b */
[----:B------:R-:W-:-:S02]  /*0c90*/  FFMA R104, R16, R71, R34 ;  /* 0x0000004710687223 */ /* 0x000fc40000000022 */
[-C--:B------:R-:W-:Y:S02]  /*0ca0*/  FFMA R107, R48, R17.reuse, R107 ;  /* 0x00000011306b7223 */ /* 0x080fe4000000006b */
[----:B------:R-:W-:Y:S02]  /*0cb0*/  FFMA R84, R53, R17, R108 ;  /* 0x0000001135547223 */ /* 0x000fe4000000006c */
[-C--:B------:R-:W-:Y:S02]  /*0cc0*/  FFMA R113, R42, R22.reuse, R113 ;  /* 0x000000162a717223 */ /* 0x080fe40000000071 */
[-C--:B------:R-:W-:Y:S02]  /*0cd0*/  FFMA R110, R43, R22.reuse, R110 ;  /* 0x000000162b6e7223 */ /* 0x080fe4000000006e */
[-C--:B------:R-:W-:Y:S02]  /*0ce0*/  FFMA R111, R40, R22.reuse, R111 ;  /* 0x00000016286f7223 */ /* 0x080fe4000000006f */
[----:B------:R-:W-:-:S02]  /*0cf0*/  FFMA R108, R41, R22, R20 ;  /* 0x00000016296c7223 */ /* 0x000fc40000000014 */
[-C--:B0-----:R-:W-:Y:S02]  /*0d00*/  FFMA R109, R50, R22.reuse, R109 ;  /* 0x00000016326d7223 */ /* 0x081fe4000000006d */
[-C--:B------:R-:W-:Y:S02]  /*0d10*/  FFMA R10, R51, R22.reuse, R10 ;  /* 0x00000016330a7223 */ /* 0x080fe4000000000a */
[CC--:B-1----:R-:W-:Y:S02]  /*0d20*/  FFMA R16, R54.reuse, R22.reuse, R89 ;  /* 0x0000001636107223 */ /* 0x0c2fe40000000059 */
[----:B------:R-:W-:Y:S02]  /*0d30*/  FFMA R112, R55, R22, R21 ;  /* 0x0000001637707223 */ /* 0x000fe40000000015 */
[----:B------:R-:W-:Y:S02]  /*0d40*/  FFMA R89, R54, R18, R107 ;  /* 0x0000001236597223 */ /* 0x000fe4000000006b */
[----:B--2---:R-:W-:-:S02]  /*0d50*/  FFMA R113, R62, R23, R113 ;  /* 0x000000173e717223 */ /* 0x004fc40000000071 */
[-C--:B------:R-:W-:Y:S02]  /*0d60*/  FFMA R110, R63, R23.reuse, R110 ;  /* 0x000000173f6e7223 */ /* 0x080fe4000000006e */
[-C--:B---3--:R-:W-:Y:S02]  /*0d70*/  FFMA R111, R60, R23.reuse, R111 ;  /* 0x000000173c6f7223 */ /* 0x088fe4000000006f */
[-C--:B------:R-:W-:Y:S02]  /*0d80*/  FFMA R108, R61, R23.reuse, R108 ;  /* 0x000000173d6c7223 */ /* 0x080fe4000000006c */
[-C--:B------:R-:W-:Y:S02]  /*0d90*/  FFMA R109, R58, R23.reuse, R109 ;  /* 0x000000173a6d7223 */ /* 0x080fe4000000006d */
[-C--:B------:R-:W-:Y:S02]  /*0da0*/  FFMA R106, R59, R23.reuse, R10 ;  /* 0x000000173b6a7223 */ /* 0x080fe4000000000a */
[----:B----4-:R-:W-:-:S02]  /*0db0*/  FFMA R107, R56, R23, R16 ;  /* 0x00000017386b7223 */ /* 0x010fc40000000010 */
[----:B------:R-:W-:Y:S02]  /*0dc0*/  FFMA R112, R57, R23, R112 ;  /* 0x0000001739707223 */ /* 0x000fe40000000070 */
[----:B------:R-:W0:Y:S01]  /*0dd0*/  LDS.128 R20, [R5+0x2080] ;  /* 0x0020800005147984 */ /* 0x000e220000000c00 */
[-C--:B-----5:R-:W-:Y:S02]  /*0de0*/  FFMA R37, R66, R12.reuse, R37 ;  /* 0x0000000c42257223 */ /* 0x0a0fe40000000025 */
[----:B------:R-:W-:Y:S02]  /*0df0*/  FFMA R36, R12, R65, R36 ;  /* 0x000000410c247223 */ /* 0x000fe40000000024 */
[-C--:B------:R-:W-:Y:S02]  /*0e00*/  FFMA R87, R68, R12.reuse, R87 ;  /* 0x0000000c44577223 */ /* 0x080fe40000000057 */
[----:B------:R-:W-:Y:S02]  /*0e10*/  FFMA R39, R70, R12, R39 ;  /* 0x0000000c46277223 */ /* 0x000fe40000000027 */
[----:B------:R-:W-:-:S02]  /*0e20*/  FFMA R95, R74, R17, R91 ;  /* 0x000000114a5f7223 */ /* 0x000fc4000000005b */
[----:B------:R-:W-:Y:S02]  /*0e30*/  FFMA R11, R64, R12, R11 ;  /* 0x0000000c400b7223 */ /* 0x000fe4000000000b */
[C---:B------:R-:W-:Y:S02]  /*0e40*/  FFMA R10, R12.reuse, R67, R27 ;  /* 0x000000430c0a7223 */ /* 0x040fe4000000001b */
[----:B------:R-:W-:Y:S02]  /*0e50*/  FFMA R96, R12, R69, R96 ;  /* 0x000000450c607223 */ /* 0x000fe40000000060 */
[-C--:B------:R-:W-:Y:S02]  /*0e60*/  FFMA R88, R75, R17.reuse, R88 ;  /* 0x000000114b587223 */ /* 0x080fe40000000058 */
[-C--:B------:R-:W-:Y:S02]  /*0e70*/  FFMA R86, R77, R17.reuse, R86 ;  /* 0x000000114d567223 */ /* 0x080fe40000000056 */
[----:B------:R-:W-:-:S02]  /*0e80*/  FFMA R91, R52, R17, R100 ;  /* 0x00000011345b7223 */ /* 0x000fc40000000064 */
[----:B------:R-:W-:Y:S02]  /*0e90*/  FFMA R104, R49, R17, R104 ;  /* 0x0000001131687223 */ /* 0x000fe40000000068 */
[----:B------:R-:W-:Y:S02]  /*0ea0*/  FFMA R12, R12, R71, R38 ;  /* 0x000000470c0c7223 */ /* 0x000fe40000000026 */
[-C--:B------:R-:W-:Y:S02]  /*0eb0*/  FFMA R37, R74, R13.reuse, R37 ;  /* 0x0000000d4a257223 */ /* 0x080fe40000000025 */
[-C--:B------:R-:W-:Y:S02]  /*0ec0*/  FFMA R36, R77, R13.reuse, R36 ;  /* 0x0000000d4d247223 */ /* 0x080fe40000000024 */
[-C--:B------:R-:W-:Y:S02]  /*0ed0*/  FFMA R17, R52, R13.reuse, R87 ;  /* 0x0000000d34117223 */ /* 0x080fe40000000057 */
[----:B------:R-:W-:-:S02]  /*0ee0*/  FFMA R39, R48, R13, R39 ;  /* 0x0000000d30277223 */ /* 0x000fc40000000027 */
[-C--:B------:R-:W-:Y:S02]  /*0ef0*/  FFMA R11, R76, R13.reuse, R11 ;  /* 0x0000000d4c0b7223 */ /* 0x080fe4000000000b */
[-C--:B------:R-:W-:Y:S02]  /*0f00*/  FFMA R10, R75, R13.reuse, R10 ;  /* 0x0000000d4b0a7223 */ /* 0x080fe4000000000a */
[-C--:B------:R-:W-:Y:S02]  /*0f10*/  FFMA R96, R53, R13.reuse, R96 ;  /* 0x0000000d35607223 */ /* 0x080fe40000000060 */
[----:B------:R-:W-:Y:S02]  /*0f20*/  FFMA R12, R49, R13, R12 ;  /* 0x0000000d310c7223 */ /* 0x000fe4000000000c */
[-C--:B------:R-:W-:Y:S02]  /*0f30*/  FFMA R13, R50, R14.reuse, R17 ;  /* 0x0000000e320d7223 */ /* 0x080fe40000000011 */
[----:B------:R-:W-:-:S02]  /*0f40*/  FFMA R87, R42, R14, R37 ;  /* 0x0000000e2a577223 */ /* 0x000fc40000000025 */
[-C--:B------:R-:W-:Y:S02]  /*0f50*/  FFMA R16, R41, R14.reuse, R36 ;  /* 0x0000000e29107223 */ /* 0x080fe40000000024 */
[----:B------:R-:W-:Y:S02]  /*0f60*/  FFMA R17, R54, R14, R39 ;  /* 0x0000000e36117223 */ /* 0x000fe40000000027 */
[----:B------:R-:W1:Y:S01]  /*0f70*/  LDS.128 R36, [R5+0x100] ;  /* 0x0001000005247984 */ /* 0x000e620000000c00 */
[----:B0-----:R-:W-:Y:S02]  /*0f80*/  FFMA R35, R70, R20, R35 ;  /* 0x0000001446237223 */ /* 0x001fe40000000023 */
[-C--:B------:R-:W-:Y:S02]  /*0f90*/  FFMA R10, R43, R14.reuse, R10 ;  /* 0x0000000e2b0a7223 */ /* 0x080fe4000000000a */
[----:B------:R-:W-:Y:S02]  /*0fa0*/  FFMA R11, R40, R14, R11 ;  /* 0x0000000e280b7223 */ /* 0x000fe4000000000b */
[----:B------:R-:W-:-:S02]  /*0fb0*/  FFMA R35, R48, R21, R35 ;  /* 0x0000001530237223 */ /* 0x000fc40000000023 */
[----:B------:R-:W-:Y:S02]  /*0fc0*/  FFMA R102, R55, R14, R12 ;  /* 0x0000000e37667223 */ /* 0x000fe4000000000c */
[-C--:B------:R-:W-:Y:S02]  /*0fd0*/  FFMA R12, R63, R15.reuse, R10 ;  /* 0x0000000f3f0c7223 */ /* 0x080fe4000000000a */
[-C--:B------:R-:W-:Y:S02]  /*0fe0*/  FFMA R27, R60, R15.reuse, R11 ;  /* 0x0000000f3c1b7223 */ /* 0x080fe4000000000b */
[-C--:B------:R-:W-:Y:S02]  /*0ff0*/  FFMA R10, R61, R15.reuse, R16 ;  /* 0x0000000f3d0a7223 */ /* 0x080fe40000000010 */
[----:B------:R-:W-:Y:S02]  /*1000*/  FFMA R11, R56, R15, R17 ;  /* 0x0000000f380b7223 */ /* 0x000fe40000000011 */
[----:B------:R-:W-:-:S02]  /*1010*/  FFMA R123, R66, R20, R123 ;  /* 0x00000014427b7223 */ /* 0x000fc4000000007b */
[-C--:B------:R-:W-:Y:S02]  /*1020*/  FFMA R98, R64, R20.reuse, R98 ;  /* 0x0000001440627223 */ /* 0x080fe40000000062 */
[C---:B------:R-:W-:Y:S02]  /*1030*/  FFMA R16, R20.reuse, R67, R33 ;  /* 0x0000004314107223 */ /* 0x040fe40000000021 */
[----:B------:R-:W-:Y:S02]  /*1040*/  FFMA R44, R20, R65, R44 ;  /* 0x00000041142c7223 */ /* 0x000fe4000000002c */
[----:B------:R-:W-:Y:S02]  /*1050*/  FFMA R125, R68, R20, R125 ;  /* 0x00000014447d7223 */ /* 0x000fe4000000007d */
[C---:B------:R-:W-:Y:S02]  /*1060*/  FFMA R26, R20.reuse, R69, R26 ;  /* 0x00000045141a7223 */ /* 0x040fe4000000001a */
[----:B------:R-:W-:-:S02]  /*1070*/  FFMA R20, R20, R71, R32 ;  /* 0x0000004714147223 */ /* 0x000fc40000000020 */
[----:B------:R-:W-:Y:S02]  /*1080*/  FFMA R17, R54, R22, R35 ;  /* 0x0000001636117223 */ /* 0x000fe40000000023 */
[----:B------:R-:W0:Y:S01]  /*1090*/  LDS.128 R32, [R5+0x2100] ;  /* 0x0021000005207984 */ /* 0x000e220000000c00 */
[----:B------:R-:W-:Y:S02]  /*10a0*/  FFMA R96, R51, R14, R96 ;  /* 0x0000000e33607223 */ /* 0x000fe40000000060 */
[-C--:B------:R-:W-:Y:S02]  /*10b0*/  FFMA R95, R42, R18.reuse, R95 ;  /* 0x000000122a5f7223 */ /* 0x080fe4000000005f */
[-C--:B------:R-:W-:Y:S02]  /*10c0*/  FFMA R88, R43, R18.reuse, R88 ;  /* 0x000000122b587223 */ /* 0x080fe40000000058 */
[-C--:B------:R-:W-:Y:S02]  /*10d0*/  FFMA R93, R40, R18.reuse, R93 ;  /* 0x00000012285d7223 */ /* 0x080fe4000000005d */
[----:B------:R-:W-:-:S02]  /*10e0*/  FFMA R86, R41, R18, R86 ;  /* 0x0000001229567223 */ /* 0x000fc40000000056 */
[-C--:B------:R-:W-:Y:S02]  /*10f0*/  FFMA R91, R50, R18.reuse, R91 ;  /* 0x00000012325b7223 */ /* 0x080fe4000000005b */
[-C--:B------:R-:W-:Y:S02]  /*1100*/  FFMA R84, R51, R18.reuse, R84 ;  /* 0x0000001233547223 */ /* 0x080fe40000000054 */
[----:B------:R-:W-:Y:S02]  /*1110*/  FFMA R104, R55, R18, R104 ;  /* 0x0000001237687223 */ /* 0x000fe40000000068 */
[-C--:B------:R-:W-:Y:S02]  /*1120*/  FFMA R87, R62, R15.reuse, R87 ;  /* 0x0000000f3e577223 */ /* 0x080fe40000000057 */
[-C--:B------:R-:W-:Y:S02]  /*1130*/  FFMA R13, R58, R15.reuse, R13 ;  /* 0x0000000f3a0d7223 */ /* 0x080fe4000000000d */
[----:B------:R-:W-:-:S02]  /*1140*/  FFMA R14, R59, R15, R96 ;  /* 0x0000000f3b0e7223 */ /* 0x000fc40000000060 */
[----:B------:R-:W-:Y:S02]  /*1150*/  FFMA R102, R57, R15, R102 ;  /* 0x0000000f39667223 */ /* 0x000fe40000000066 */
[-C--:B------:R-:W-:Y:S02]  /*1160*/  FFMA R16, R75, R21.reuse, R16 ;  /* 0x000000154b107223 */ /* 0x080fe40000000010 */
[-C--:B------:R-:W-:Y:S02]  /*1170*/  FFMA R123, R74, R21.reuse, R123 ;  /* 0x000000154a7b7223 */ /* 0x080fe4000000007b */
[-C--:B------:R-:W-:Y:S02]  /*1180*/  FFMA R15, R76, R21.reuse, R98 ;  /* 0x000000154c0f7223 */ /* 0x080fe40000000062 */
[-C--:B------:R-:W-:Y:S02]  /*1190*/  FFMA R44, R77, R21.reuse, R44 ;  /* 0x000000154d2c7223 */ /* 0x080fe4000000002c */
[----:B------:R-:W-:-:S02]  /*11a0*/  FFMA R125, R52, R21, R125 ;  /* 0x00000015347d7223 */ /* 0x000fc4000000007d */
[-C--:B------:R-:W-:Y:S02]  /*11b0*/  FFMA R18, R53, R21.reuse, R26 ;  /* 0x0000001535127223 */ /* 0x080fe4000000001a */
[----:B------:R-:W-:Y:S02]  /*11c0*/  FFMA R20, R49, R21, R20 ;  /* 0x0000001531147223 */ /* 0x000fe40000000014 */
[C---:B-1----:R-:W-:Y:S02]  /*11d0*/  FFMA R30, R36.reuse, R67, R30 ;  /* 0x00000043241e7223 */ /* 0x042fe4000000001e */
[----:B------:R-:W-:Y:S02]  /*11e0*/  FFMA R24, R36, R65, R24 ;  /* 0x0000004124187223 */ /* 0x000fe40000000018 */
[----:B------:R-:W-:Y:S02]  /*11f0*/  FFMA R29, R68, R36, R29 ;  /* 0x00000024441d7223 */ /* 0x000fe4000000001d */
[----:B------:R-:W-:-:S02]  /*1200*/  FFMA R28, R36, R69, R28 ;  /* 0x00000045241c7223 */ /* 0x000fc4000000001c */
[-C--:B------:R-:W-:Y:S02]  /*1210*/  FFMA R95, R62, R19.reuse, R95 ;  /* 0x000000133e5f7223 */ /* 0x080fe4000000005f */
[-C--:B------:R-:W-:Y:S02]  /*1220*/  FFMA R88, R63, R19.reuse, R88 ;  /* 0x000000133f587223 */ /* 0x080fe40000000058 */
[-C--:B------:R-:W-:Y:S02]  /*1230*/  FFMA R93, R60, R19.reuse, R93 ;  /* 0x000000133c5d7223 */ /* 0x080fe4000000005d */
[-C--:B------:R-:W-:Y:S02]  /*1240*/  FFMA R86, R61, R19.reuse, R86 ;  /* 0x000000133d567223 */ /* 0x080fe40000000056 */
[-C--:B------:R-:W-:Y:S02]  /*1250*/  FFMA R91, R58, R19.reuse, R91 ;  /* 0x000000133a5b7223 */ /* 0x080fe4000000005b */
[----:B------:R-:W-:-:S02]  /*1260*/  FFMA R84, R59, R19, R84 ;  /* 0x000000133b547223 */ /* 0x000fc40000000054 */
[-C--:B------:R-:W-:Y:S02]  /*1270*/  FFMA R89, R56, R19.reuse, R89 ;  /* 0x0000001338597223 */ /* 0x080fe40000000059 */
        /* <DEDUP_REMOVED lines=23> */
[----:B------:R-:W-:Y:S02]  /*13f0*/  FFMA R100, R57, R23, R100 ;  /* 0x0000001739647223 */ /* 0x000fe40000000064 */
[-C--:B------:R-:W-:Y:S02]  /*1400*/  FFMA R21, R48, R37.reuse, R116 ;  /* 0x0000002530157223 */ /* 0x080fe40000000074 */
[----:B------:R-:W-:Y:S02]  /*1410*/  FFMA R23, R49, R37, R36 ;  /* 0x0000002531177223 */ /* 0x000fe40000000024 */
[-C--:B------:R-:W-:Y:S02]  /*1420*/  FFMA R24, R41, R38.reuse, R24 ;  /* 0x0000002629187223 */ /* 0x080fe40000000018 */
[-C--:B------:R-:W-:Y:S02]  /*1430*/  FFMA R22, R43, R38.reuse, R30 ;  /* 0x000000262b167223 */ /* 0x080fe4000000001e */
[----:B------:R-:W-:-:S02]  /*1440*/  FFMA R36, R50, R38, R29 ;  /* 0x0000002632247223 */ /* 0x000fc4000000001d */
[-C--:B------:R-:W-:Y:S02]  /*1450*/  FFMA R96, R51, R38.reuse, R28 ;  /* 0x0000002633607223 */ /* 0x080fe4000000001c */
[-C--:B------:R-:W-:Y:S01]  /*1460*/  FFMA R45, R74, R37.reuse, R45 ;  /* 0x000000254a2d7223 */ /* 0x080fe2000000002d */
[----:B------:R-:W1:Y:S01]  /*1470*/  LDS.128 R28, [R5+0x180] ;  /* 0x00018000051c7984 */ /* 0x000e620000000c00 */
[----:B------:R-:W-:Y:S02]  /*1480*/  FFMA R25, R76, R37, R25 ;  /* 0x000000254c197223 */ /* 0x000fe40000000019 */
[----:B------:R-:W-:Y:S02]  /*1490*/  FFMA R37, R54, R38, R21 ;  /* 0x0000002636257223 */ /* 0x000fe40000000015 */
[-C--:B------:R-:W-:Y:S02]  /*14a0*/  FFMA R21, R61, R39.reuse, R24 ;  /* 0x000000273d157223 */ /* 0x080fe40000000018 */
[----:B------:R-:W-:-:S02]  /*14b0*/  FFMA R24, R58, R39, R36 ;  /* 0x000000273a187223 */ /* 0x000fc40000000024 */
[C---:B0-----:R-:W-:Y:S02]  /*14c0*/  FFMA R82, R32.reuse, R67, R82 ;  /* 0x0000004320527223 */ /* 0x041fe40000000052 */
[C---:B------:R-:W-:Y:S02]  /*14d0*/  FFMA R80, R32.reuse, R69, R80 ;  /* 0x0000004520507223 */ /* 0x040fe40000000050 */
[----:B------:R-:W-:Y:S02]  /*14e0*/  FFMA R36, R32, R71, R85 ;  /* 0x0000004720247223 */ /* 0x000fe40000000055 */
[-C--:B------:R-:W-:Y:S02]  /*14f0*/  FFMA R98, R55, R38.reuse, R23 ;  /* 0x0000002637627223 */ /* 0x080fe40000000017 */
[----:B------:R-:W-:Y:S02]  /*1500*/  FFMA R23, R63, R39, R22 ;  /* 0x000000273f177223 */ /* 0x000fe40000000016 */
[----:B------:R-:W-:-:S02]  /*1510*/  FFMA R25, R40, R38, R25 ;  /* 0x0000002628197223 */ /* 0x000fc40000000019 */
[----:B------:R-:W-:Y:S02]  /*1520*/  FFMA R22, R56, R39, R37 ;  /* 0x0000002738167223 */ /* 0x000fe40000000025 */
[-C--:B------:R-:W-:Y:S02]  /*1530*/  FFMA R82, R75, R33.reuse, R82 ;  /* 0x000000214b527223 */ /* 0x080fe40000000052 */
[-C--:B------:R-:W-:Y:S02]  /*1540*/  FFMA R37, R53, R33.reuse, R80 ;  /* 0x0000002135257223 */ /* 0x080fe40000000050 */
[----:B------:R-:W-:Y:S02]  /*1550*/  FFMA R36, R49, R33, R36 ;  /* 0x0000002131247223 */ /* 0x000fe40000000024 */
[----:B------:R-:W-:Y:S02]  /*1560*/  FFMA R44, R42, R38, R45 ;  /* 0x000000262a2c7223 */ /* 0x000fe4000000002d */
[----:B------:R-:W-:-:S02]  /*1570*/  FFMA R45, R60, R39, R25 ;  /* 0x000000273c2d7223 */ /* 0x000fc40000000019 */
[-C--:B------:R-:W-:Y:S02]  /*1580*/  FFMA R25, R59, R39.reuse, R96 ;  /* 0x000000273b197223 */ /* 0x080fe40000000060 */
[-C--:B------:R-:W-:Y:S02]  /*1590*/  FFMA R80, R43, R34.reuse, R82 ;  /* 0x000000222b507223 */ /* 0x080fe40000000052 */
[-C--:B------:R-:W-:Y:S02]  /*15a0*/  FFMA R44, R62, R39.reuse, R44 ;  /* 0x000000273e2c7223 */ /* 0x080fe4000000002c */
[----:B------:R-:W-:Y:S02]  /*15b0*/  FFMA R98, R57, R39, R98 ;  /* 0x0000002739627223 */ /* 0x000fe40000000062 */
[-C--:B------:R-:W-:Y:S02]  /*15c0*/  FFMA R82, R51, R34.reuse, R37 ;  /* 0x0000002233527223 */ /* 0x080fe40000000025 */
[----:B------:R-:W-:-:S02]  /*15d0*/  FFMA R96, R55, R34, R36 ;  /* 0x0000002237607223 */ /* 0x000fc40000000024 */
[----:B------:R-:W0:Y:S01]  /*15e0*/  LDS.128 R36, [R5+0x2180] ;  /* 0x0021800005247984 */ /* 0x000e220000000c00 */
[-C--:B------:R-:W-:Y:S02]  /*15f0*/  FFMA R47, R64, R32.reuse, R47 ;  /* 0x00000020402f7223 */ /* 0x080fe4000000002f */
[----:B------:R-:W-:Y:S02]  /*1600*/  FFMA R46, R32, R65, R46 ;  /* 0x00000041202e7223 */ /* 0x000fe4000000002e */
[-C--:B------:R-:W-:Y:S02]  /*1610*/  FFMA R83, R66, R32.reuse, R83 ;  /* 0x0000002042537223 */ /* 0x080fe40000000053 */
[-C--:B------:R-:W-:Y:S02]  /*1620*/  FFMA R81, R68, R32.reuse, R81 ;  /* 0x0000002044517223 */ /* 0x080fe40000000051 */
[----:B------:R-:W-:Y:S02]  /*1630*/  FFMA R121, R70, R32, R121 ;  /* 0x0000002046797223 */ /* 0x000fe40000000079 */
[----:B------:R-:W-:-:S02]  /*1640*/  FFMA R47, R76, R33, R47 ;  /* 0x000000214c2f7223 */ /* 0x000fc4000000002f */
[----:B------:R-:W-:Y:S02]  /*1650*/  FFMA R32, R77, R33, R46 ;  /* 0x000000214d207223 */ /* 0x000fe4000000002e */
[C---:B-1----:R-:W-:Y:S02]  /*1660*/  FFMA R90, R28.reuse, R65, R90 ;  /* 0x000000411c5a7223 */ /* 0x042fe4000000005a */
[----:B------:R-:W-:Y:S02]  /*1670*/  FFMA R92, R28, R69, R92 ;  /* 0x000000451c5c7223 */ /* 0x000fe4000000005c */
[-C--:B------:R-:W-:Y:S02]  /*1680*/  FFMA R47, R40, R34.reuse, R47 ;  /* 0x00000022282f7223 */ /* 0x080fe4000000002f */
[----:B------:R-:W-:Y:S02]  /*1690*/  FFMA R32, R41, R34, R32 ;  /* 0x0000002229207223 */ /* 0x000fe40000000020 */
[----:B------:R-:W-:-:S02]  /*16a0*/  FFMA R90, R77, R29, R90 ;  /* 0x0000001d4d5a7223 */ /* 0x000fc4000000005a */
[----:B------:R-:W-:Y:S02]  /*16b0*/  FFMA R92, R53, R29, R92 ;  /* 0x0000001d355c7223 */ /* 0x000fe4000000005c */
[-C--:B------:R-:W-:Y:S02]  /*16c0*/  FFMA R85, R60, R35.reuse, R47 ;  /* 0x000000233c557223 */ /* 0x080fe4000000002f */
[----:B------:R-:W-:Y:S02]  /*16d0*/  FFMA R47, R61, R35, R32 ;  /* 0x000000233d2f7223 */ /* 0x000fe40000000020 */
[-C--:B------:R-:W-:Y:S02]  /*16e0*/  FFMA R90, R41, R30.reuse, R90 ;  /* 0x0000001e295a7223 */ /* 0x080fe4000000005a */
[----:B------:R-:W-:Y:S02]  /*16f0*/  FFMA R32, R51, R30, R92 ;  /* 0x0000001e33207223 */ /* 0x000fe4000000005c */
[----:B------:R-:W-:-:S02]  /*1700*/  FFMA R81, R52, R33, R81 ;  /* 0x0000002134517223 */ /* 0x000fc40000000051 */
[-C--:B------:R-:W-:Y:S02]  /*1710*/  FFMA R83, R74, R33.reuse, R83 ;  /* 0x000000214a537223 */ /* 0x080fe40000000053 */
[----:B------:R-:W-:Y:S02]  /*1720*/  FFMA R121, R48, R33, R121 ;  /* 0x0000002130797223 */ /* 0x000fe40000000079 */
[-C--:B------:R-:W-:Y:S02]  /*1730*/  FFMA R92, R61, R31.reuse, R90 ;  /* 0x0000001f3d5c7223 */ /* 0x080fe4000000005a */
[----:B------:R-:W-:Y:S02]  /*1740*/  FFMA R90, R59, R31, R32 ;  /* 0x0000001f3b5a7223 */ /* 0x000fe40000000020 */
[----:B------:R-:W-:Y:S02]  /*1750*/  FFMA R81, R50, R34, R81 ;  /* 0x0000002232517223 */ /* 0x000fe40000000051 */
[----:B0-----:R-:W-:-:S02]  /*1760*/  FFMA R32, R36, R67, R114 ;  /* 0x0000004324207223 */ /* 0x001fc40000000072 */
[-C--:B------:R-:W-:Y:S02]  /*1770*/  FFMA R46, R42, R34.reuse, R83 ;  /* 0x000000222a2e7223 */ /* 0x080fe40000000053 */
[----:B------:R-:W-:Y:S02]  /*1780*/  FFMA R121, R54, R34, R121 ;  /* 0x0000002236797223 */ /* 0x000fe40000000079 */
[-C--:B------:R-:W-:Y:S02]  /*1790*/  FFMA R83, R58, R35.reuse, R81 ;  /* 0x000000233a537223 */ /* 0x080fe40000000051 */
[-C--:B------:R-:W-:Y:S02]  /*17a0*/  FFMA R46, R62, R35.reuse, R46 ;  /* 0x000000233e2e7223 */ /* 0x080fe4000000002e */
[-C--:B------:R-:W-:Y:S02]  /*17b0*/  FFMA R80, R63, R35.reuse, R80 ;  /* 0x000000233f507223 */ /* 0x080fe40000000050 */
[----:B------:R-:W-:-:S02]  /*17c0*/  FFMA R81, R56, R35, R121 ;  /* 0x0000002338517223 */ /* 0x000fc40000000079 */
[-C--:B------:R-:W-:Y:S02]  /*17d0*/  FFMA R82, R59, R35.reuse, R82 ;  /* 0x000000233b527223 */ /* 0x080fe40000000052 */
[----:B------:R-:W-:Y:S02]  /*17e0*/  FFMA R96, R57, R35, R96 ;  /* 0x0000002339607223 */ /* 0x000fe40000000060 */
[-C--:B------:R-:W-:Y:S02]  /*17f0*/  FFMA R97, R64, R28.reuse, R97 ;  /* 0x0000001c40617223 */ /* 0x080fe40000000061 */
[----:B------:R-:W-:Y:S02]  /*1800*/  FFMA R99, R68, R28, R99 ;  /* 0x0000001c44637223 */ /* 0x000fe40000000063 */
[----:B------:R-:W-:Y:S02]  /*1810*/  FFMA R79, R64, R36, R79 ;  /* 0x00000024404f7223 */ /* 0x000fe4000000004f */
[----:B------:R-:W-:-:S02]  /*1820*/  FFMA R78, R36, R65, R78 ;  /* 0x00000041244e7223 */ /* 0x000fc4000000004e */
[-C--:B------:R-:W-:Y:S01]  /*1830*/  FFMA R115, R68, R36.reuse, R115 ;  /* 0x0000002444737223 */ /* 0x080fe20000000073 */
[----:B------:R-:W-:Y:S01]  /*1840*/  LDS.64 R64, [R6.X4+0x700] ;  /* 0x0007000006407984 */ /* 0x000fe20000004a00 */
[----:B------:R-:W-:Y:S02]  /*1850*/  FFMA R114, R36, R69, R72 ;  /* 0x0000004524727223 */ /* 0x000fe40000000048 */
[----:B------:R-:W-:Y:S01]  /*1860*/  FFMA R116, R75, R37, R32 ;  /* 0x000000254b747223 */ /* 0x000fe20000000020 */
[----:B------:R-:W-:Y:S01]  /*1870*/  LDS.64 R68, [R6.X4+0x770] ;  /* 0x0007700006447984 */ /* 0x000fe20000004a00 */
[-C--:B------:R-:W-:Y:S02]  /*1880*/  FFMA R117, R66, R36.reuse, R117 ;  /* 0x0000002442757223 */ /* 0x080fe40000000075 */
[----:B------:R-:W-:Y:S01]  /*1890*/  FFMA R119, R70, R36, R119 ;  /* 0x0000002446777223 */ /* 0x000fe20000000077 */
[----:B------:R-:W0:Y:S01]  /*18a0*/  LDS.128 R32, [R5+0x2010] ;  /* 0x0020100005207984 */ /* 0x000e220000000c00 */
[----:B------:R-:W-:-:S02]  /*18b0*/  FFMA R36, R36, R71, R73 ;  /* 0x0000004724247223 */ /* 0x000fc40000000049 */
[-C--:B------:R-:W-:Y:S01]  /*18c0*/  FFMA R101, R66, R28.reuse, R101 ;  /* 0x0000001c42657223 */ /* 0x080fe20000000065 */
[----:B------:R-:W1:Y:S01]  /*18d0*/  LDS.64 R72, [R6.X4+0x8c0] ;  /* 0x0008c00006487984 */ /* 0x000e620000004a00 */
[C---:B------:R-:W-:Y:S02]  /*18e0*/  FFMA R97, R76.reuse, R29, R97 ;  /* 0x0000001d4c617223 */ /* 0x040fe40000000061 */
[-C--:B------:R-:W-:Y:S02]  /*18f0*/  FFMA R121, R76, R37.reuse, R79 ;  /* 0x000000254c797223 */ /* 0x080fe4000000004f */
[----:B------:R-:W-:Y:S02]  /*1900*/  FFMA R118, R77, R37, R78 ;  /* 0x000000254d767223 */ /* 0x000fe4000000004e */
[----:B------:R-:W-:Y:S01]  /*1910*/  FFMA R94, R28, R67, R94 ;  /* 0x000000431c5e7223 */ /* 0x000fe2000000005e */
[----:B------:R-:W2:Y:S01]  /*1920*/  LDS.64 R76, [R6.X4+0x930] ;  /* 0x00093000064c7984 */ /* 0x000ea20000004a00 */
[----:B------:R-:W-:-:S02]  /*1930*/  FFMA R105, R70, R28, R105 ;  /* 0x0000001c46697223 */ /* 0x000fc40000000069 */
[----:B------:R-:W-:Y:S01]  /*1940*/  FFMA R28, R28, R71, R103 ;  /* 0x000000471c1c7223 */ /* 0x000fe20000000067 */
[----:B------:R-:W-:Y:S01]  /*1950*/  LDS.64 R66, [R6.X4+0x738] ;  /* 0x0007380006427984 */ /* 0x000fe20000004a00 */
[-C--:B------:R-:W-:Y:S02]  /*1960*/  FFMA R101, R74, R29.reuse, R101 ;  /* 0x0000001d4a657223 */ /* 0x080fe40000000065 */
[-C--:B------:R-:W-:Y:S01]  /*1970*/  FFMA R105, R48, R29.reuse, R105 ;  /* 0x0000001d30697223 */ /* 0x080fe20000000069 */
[----:B------:R-:W-:Y:S01]  /*1980*/  LDS.64 R70, [R6.X4+0x7a8] ;  /* 0x0007a80006467984 */ /* 0x000fe20000004a00 */
[-C--:B------:R-:W-:Y:S02]  /*1990*/  FFMA R28, R49, R29.reuse, R28 ;  /* 0x0000001d311c7223 */ /* 0x080fe4000000001c */
[-C--:B------:R-:W-:Y:S01]  /*19a0*/  FFMA R94, R75, R29.reuse, R94 ;  /* 0x0000001d4b5e7223 */ /* 0x080fe2000000005e */
[----:B------:R-:W-:Y:S01]  /*19b0*/  LDS.64 R78, [R6.X4+0x968] ;  /* 0x00096800064e7984 */ /* 0x000fe20000004a00 */
        /* <DEDUP_REMOVED lines=8> */
[-C--:B------:R-:W-:Y:S02]  /*1a40*/  FFMA R101, R60, R31.reuse, R97 ;  /* 0x0000001f3c657223 */ /* 0x080fe40000000061 */
[-C--:B------:R-:W-:Y:S02]  /*1a50*/  FFMA R97, R56, R31.reuse, R105 ;  /* 0x0000001f38617223 */ /* 0x080fe40000000069 */
[-C--:B------:R-:W-:Y:S02]  /*1a60*/  FFMA R94, R63, R31.reuse, R94 ;  /* 0x0000001f3f5e7223 */ /* 0x080fe4000000005e */
[-C--:B------:R-:W-:Y:S02]  /*1a70*/  FFMA R99, R58, R31.reuse, R99 ;  /* 0x0000001f3a637223 */ /* 0x080fe40000000063 */
[----:B------:R-:W-:-:S02]  /*1a80*/  FFMA R105, R57, R31, R28 ;  /* 0x0000001f39697223 */ /* 0x000fc4000000001c */
[----:B------:R-:W3:Y:S01]  /*1a90*/  LDS.128 R28, [R5+0x10] ;  /* 0x00001000051c7984 */ /* 0x000ee20000000c00 */
[-C--:B------:R-:W-:Y:S02]  /*1aa0*/  FFMA R117, R74, R37.reuse, R117 ;  /* 0x000000254a757223 */ /* 0x080fe40000000075 */
[-C--:B------:R-:W-:Y:S01]  /*1ab0*/  FFMA R119, R48, R37.reuse, R119 ;  /* 0x0000002530777223 */ /* 0x080fe20000000077 */
[----:B------:R-:W4:Y:S01]  /*1ac0*/  LDS.64 R74, [R6.X4+0x8f8] ;  /* 0x0008f800064a7984 */ /* 0x000f220000004a00 */
[-C--:B------:R-:W-:Y:S02]  /*1ad0*/  FFMA R115, R52, R37.reuse, R115 ;  /* 0x0000002534737223 */ /* 0x080fe40000000073 */
[-C--:B------:R-:W-:Y:S02]  /*1ae0*/  FFMA R114, R53, R37.reuse, R114 ;  /* 0x0000002535727223 */ /* 0x080fe40000000072 */
[----:B------:R-:W-:Y:S01]  /*1af0*/  FFMA R36, R49, R37, R36 ;  /* 0x0000002531247223 */ /* 0x000fe20000000024 */
[----:B------:R-:W5:Y:S01]  /*1b00*/  LDS.64 R52, [R6.X4+0xa80] ;  /* 0x000a800006347984 */ /* 0x000f620000004a00 */
        /* <DEDUP_REMOVED lines=13> */
[-C--:B------:R-:W-:Y:S01]  /*1be0*/  FFMA R114, R59, R39.reuse, R114 ;  /* 0x000000273b727223 */ /* 0x080fe20000000072 */
[----:B------:R-:W5:Y:S01]  /*1bf0*/  LDS.64 R54, [R6.X4+0xab8] ;  /* 0x000ab80006367984 */ /* 0x000f620000004a00 */
[-C--:B------:R-:W-:Y:S02]  /*1c00*/  FFMA R116, R57, R39.reuse, R36 ;  /* 0x0000002739747223 */ /* 0x080fe40000000024 */
[----:B------:R-:W-:Y:S01]  /*1c10*/  FFMA R61, R61, R39, R118 ;  /* 0x000000273d3d7223 */ /* 0x000fe20000000076 */
[----:B------:R-:W5:Y:S01]  /*1c20*/  LDS.64 R56, [R6.X4+0xaf0] ;  /* 0x000af00006387984 */ /* 0x000f620000004a00 */
[-C--:B0-----:R-:W-:Y:S02]  /*1c30*/  FFMA R95, R64, R32.reuse, R95 ;  /* 0x00000020405f7223 */ /* 0x081fe4000000005f */
[----:B------:R-:W-:Y:S01]  /*1c40*/  FFMA R40, R68, R32, R91 ;  /* 0x0000002044287223 */ /* 0x000fe2000000005b */
[----:B------:R-:W0:Y:S01]  /*1c50*/  LDS.64 R58, [R6.X4+0xb28] ;  /* 0x000b2800063a7984 */ /* 0x000e220000004a00 */
[----:B-1----:R-:W-:-:S02]  /*1c60*/  FFMA R91, R72, R33, R95 ;  /* 0x00000021485b7223 */ /* 0x002fc4000000005f */
[----:B--2---:R-:W-:Y:S01]  /*1c70*/  FFMA R95, R76, R33, R40 ;  /* 0x000000214c5f7223 */ /* 0x004fe20000000028 */
[----:B------:R-:W1:Y:S01]  /*1c80*/  LDS.128 R36, [R5+0x90] ;  /* 0x0000900005247984 */ /* 0x000e620000000c00 */
[-C--:B---3--:R-:W-:Y:S02]  /*1c90*/  FFMA R51, R64, R28.reuse, R113 ;  /* 0x0000001c40337223 */ /* 0x088fe40000000071 */
[----:B------:R-:W-:Y:S01]  /*1ca0*/  FFMA R110, R28, R65, R110 ;  /* 0x000000411c6e7223 */ /* 0x000fe2000000006e */
[----:B------:R-:W2:Y:S01]  /*1cb0*/  LDS.128 R40, [R5+0x2090] ;  /* 0x0020900005287984 */ /* 0x000ea20000000c00 */
[-C--:B------:R-:W-:Y:S02]  /*1cc0*/  FFMA R111, R66, R28.reuse, R111 ;  /* 0x0000001c426f7223 */ /* 0x080fe4000000006f */
[----:B------:R-:W-:Y:S02]  /*1cd0*/  FFMA R48, R28, R67, R108 ;  /* 0x000000431c307223 */ /* 0x000fe4000000006c */
[----:B------:R-:W-:-:S02]  /*1ce0*/  FFMA R109, R68, R28, R109 ;  /* 0x0000001c446d7223 */ /* 0x000fc4000000006d */
[----:B------:R-:W-:Y:S02]  /*1cf0*/  FFMA R106, R28, R69, R106 ;  /* 0x000000451c6a7223 */ /* 0x000fe4000000006a */
[----:B------:R-:W-:Y:S02]  /*1d00*/  FFMA R49, R70, R28, R107 ;  /* 0x0000001c46317223 */ /* 0x000fe4000000006b */
[----:B------:R-:W-:Y:S02]  /*1d10*/  FFMA R60, R28, R71, R112 ;  /* 0x000000471c3c7223 */ /* 0x000fe40000000070 */
[----:B------:R-:W-:Y:S02]  /*1d20*/  FFMA R88, R32, R65, R88 ;  /* 0x0000004120587223 */ /* 0x000fe40000000058 */
[-C--:B------:R-:W-:Y:S02]  /*1d30*/  FFMA R51, R72, R29.reuse, R51 ;  /* 0x0000001d48337223 */ /* 0x080fe40000000033 */
[----:B------:R-:W-:-:S02]  /*1d40*/  FFMA R110, R73, R29, R110 ;  /* 0x0000001d496e7223 */ /* 0x000fc4000000006e */
[-C--:B----4-:R-:W-:Y:S02]  /*1d50*/  FFMA R107, R74, R29.reuse, R111 ;  /* 0x0000001d4a6b7223 */ /* 0x090fe4000000006f */
[-C--:B------:R-:W-:Y:S02]  /*1d60*/  FFMA R48, R75, R29.reuse, R48 ;  /* 0x0000001d4b307223 */ /* 0x080fe40000000030 */
[-C--:B------:R-:W-:Y:S02]  /*1d70*/  FFMA R109, R76, R29.reuse, R109 ;  /* 0x0000001d4c6d7223 */ /* 0x080fe4000000006d */
[-C--:B------:R-:W-:Y:S02]  /*1d80*/  FFMA R28, R77, R29.reuse, R106 ;  /* 0x0000001d4d1c7223 */ /* 0x080fe4000000006a */
[-C--:B------:R-:W-:Y:S02]  /*1d90*/  FFMA R49, R78, R29.reuse, R49 ;  /* 0x0000001d4e317223 */ /* 0x080fe40000000031 */
[----:B------:R-:W-:-:S02]  /*1da0*/  FFMA R60, R79, R29, R60 ;  /* 0x0000001d4f3c7223 */ /* 0x000fc4000000003c */
[-C--:B------:R-:W-:Y:S02]  /*1db0*/  FFMA R29, R66, R32.reuse, R93 ;  /* 0x00000020421d7223 */ /* 0x080fe4000000005d */
[----:B------:R-:W-:Y:S02]  /*1dc0*/  FFMA R86, R32, R67, R86 ;  /* 0x0000004320567223 */ /* 0x000fe40000000056 */
[----:B------:R-:W-:Y:S02]  /*1dd0*/  FFMA R89, R70, R32, R89 ;  /* 0x0000002046597223 */ /* 0x000fe40000000059 */
[C---:B------:R-:W-:Y:S02]  /*1de0*/  FFMA R84, R32.reuse, R69, R84 ;  /* 0x0000004520547223 */ /* 0x040fe40000000054 */
[----:B------:R-:W-:Y:S02]  /*1df0*/  FFMA R32, R32, R71, R104 ;  /* 0x0000004720207223 */ /* 0x000fe40000000068 */
[----:B------:R-:W-:-:S02]  /*1e00*/  FFMA R50, R73, R33, R88 ;  /* 0x0000002149327223 */ /* 0x000fc40000000058 */
[-C--:B------:R-:W-:Y:S02]  /*1e10*/  FFMA R29, R74, R33.reuse, R29 ;  /* 0x000000214a1d7223 */ /* 0x080fe4000000001d */
[-C--:B------:R-:W-:Y:S02]  /*1e20*/  FFMA R104, R75, R33.reuse, R86 ;  /* 0x000000214b687223 */ /* 0x080fe40000000056 */
[-C--:B------:R-:W-:Y:S02]  /*1e30*/  FFMA R93, R78, R33.reuse, R89 ;  /* 0x000000214e5d7223 */ /* 0x080fe40000000059 */
[-C--:B------:R-:W-:Y:S02]  /*1e40*/  FFMA R108, R77, R33.reuse, R84 ;  /* 0x000000214d6c7223 */ /* 0x080fe40000000054 */
[----:B------:R-:W-:Y:S02]  /*1e50*/  FFMA R33, R79, R33, R32 ;  /* 0x000000214f217223 */ /* 0x000fe40000000020 */
[----:B-----5:R-:W-:-:S02]  /*1e60*/  FFMA R89, R52, R30, R51 ;  /* 0x0000001e34597223 */ /* 0x020fc40000000033 */
[-C--:B------:R-:W-:Y:S02]  /*1e70*/  FFMA R110, R53, R30.reuse, R110 ;  /* 0x0000001e356e7223 */ /* 0x080fe4000000006e */
[-C--:B------:R-:W-:Y:S02]  /*1e80*/  FFMA R84, R54, R30.reuse, R107 ;  /* 0x0000001e36547223 */ /* 0x080fe4000000006b */
[-C--:B------:R-:W-:Y:S02]  /*1e90*/  FFMA R88, R55, R30.reuse, R48 ;  /* 0x0000001e37587223 */ /* 0x080fe40000000030 */
[-C--:B------:R-:W-:Y:S02]  /*1ea0*/  FFMA R106, R56, R30.reuse, R109 ;  /* 0x0000001e386a7223 */ /* 0x080fe4000000006d */
[-C--:B------:R-:W-:Y:S02]  /*1eb0*/  FFMA R28, R57, R30.reuse, R28 ;  /* 0x0000001e391c7223 */ /* 0x080fe4000000001c */
[----:B0-----:R-:W-:-:S02]  /*1ec0*/  FFMA R32, R58, R30, R49 ;  /* 0x0000001e3a207223 */ /* 0x001fc40000000031 */
[----:B------:R-:W-:Y:S02]  /*1ed0*/  FFMA R60, R59, R30, R60 ;  /* 0x0000001e3b3c7223 */ /* 0x000fe4000000003c */
[-C--:B------:R-:W-:Y:S02]  /*1ee0*/  FFMA R30, R53, R34.reuse, R50 ;  /* 0x00000022351e7223 */ /* 0x080fe40000000032 */
[-C--:B------:R-:W-:Y:S01]  /*1ef0*/  FFMA R86, R54, R34.reuse, R29 ;  /* 0x0000002236567223 */ /* 0x080fe2000000001d */
[----:B------:R-:W0:Y:S01]  /*1f00*/  LDS.128 R48, [R5+0x110] ;  /* 0x0001100005307984 */ /* 0x000e220000000c00 */
[-C--:B------:R-:W-:Y:S02]  /*1f10*/  FFMA R91, R52, R34.reuse, R91 ;  /* 0x00000022345b7223 */ /* 0x080fe4000000005b */
[-C--:B------:R-:W-:Y:S02]  /*1f20*/  FFMA R104, R55, R34.reuse, R104 ;  /* 0x0000002237687223 */ /* 0x080fe40000000068 */
[----:B------:R-:W-:-:S02]  /*1f30*/  FFMA R29, R56, R34, R95 ;  /* 0x00000022381d7223 */ /* 0x000fc4000000005f */
[-C--:B------:R-:W-:Y:S02]  /*1f40*/  FFMA R108, R57, R34.reuse, R108 ;  /* 0x00000022396c7223 */ /* 0x080fe4000000006c */
[-C--:B------:R-:W-:Y:S02]  /*1f50*/  FFMA R62, R58, R34.reuse, R93 ;  /* 0x000000223a3e7223 */ /* 0x080fe4000000005d */
[----:B------:R-:W-:Y:S02]  /*1f60*/  FFMA R34, R59, R34, R33 ;  /* 0x000000223b227223 */ /* 0x000fe40000000021 */
[-C--:B-1----:R-:W-:Y:S02]  /*1f70*/  FFMA R87, R64, R36.reuse, R87 ;  /* 0x0000002440577223 */ /* 0x082fe40000000057 */
[----:B------:R-:W-:Y:S02]  /*1f80*/  FFMA R10, R36, R67, R10 ;  /* 0x00000043240a7223 */ /* 0x000fe4000000000a */
[----:B------:R-:W-:-:S02]  /*1f90*/  FFMA R27, R66, R36, R27 ;  /* 0x00000024421b7223 */ /* 0x000fc4000000001b */
[----:B------:R-:W-:Y:S02]  /*1fa0*/  FFMA R12, R36, R65, R12 ;  /* 0x00000041240c7223 */ /* 0x000fe4000000000c */
[-C--:B------:R-:W-:Y:S02]  /*1fb0*/  FFMA R13, R68, R36.reuse, R13 ;  /* 0x00000024440d7223 */ /* 0x080fe4000000000d */
        /* <DEDUP_REMOVED lines=17> */
[-C--:B------:R-:W-:Y:S02]  /*20d0*/  FFMA R102, R57, R38.reuse, R14 ;  /* 0x0000002639667223 */ /* 0x080fe4000000000e */
[----:B------:R-:W-:Y:S02]  /*20e0*/  FFMA R38, R59, R38, R27 ;  /* 0x000000263b267223 */ /* 0x000fe4000000001b */
[-C--:B--2---:R-:W-:Y:S02]  /*20f0*/  FFMA R27, R64, R40.reuse, R15 ;  /* 0x00000028401b7223 */ /* 0x084fe4000000000f */
[----:B------:R-:W1:Y:S01]  /*2100*/  LDS.128 R12, [R5+0x2110] ;  /* 0x00211000050c7984 */ /* 0x000e620000000c00 */
[----:B------:R-:W-:Y:S02]  /*2110*/  FFMA R26, R66, R40, R26 ;  /* 0x00000028421a7223 */ /* 0x000fe4000000001a */
[----:B------:R-:W-:-:S02]  /*2120*/  FFMA R18, R40, R65, R18 ;  /* 0x0000004128127223 */ /* 0x000fc40000000012 */
[----:B------:R-:W-:Y:S02]  /*2130*/  FFMA R16, R40, R67, R16 ;  /* 0x0000004328107223 */ /* 0x000fe40000000010 */
[-C--:B------:R-:W-:Y:S02]  /*2140*/  FFMA R19, R68, R40.reuse, R19 ;  /* 0x0000002844137223 */ /* 0x080fe40000000013 */
[----:B------:R-:W-:Y:S02]  /*2150*/  FFMA R20, R40, R69, R20 ;  /* 0x0000004528147223 */ /* 0x000fe40000000014 */
        /* <DEDUP_REMOVED lines=14> */
[----:B------:R-:W-:Y:S01]  /*2240*/  FFMA R26, R57, R42, R20 ;  /* 0x0000002a391a7223 */ /* 0x000fe20000000014 */
[----:B------:R-:W2:Y:S01]  /*2250*/  LDS.128 R16, [R5+0x190] ;  /* 0x0001900005107984 */ /* 0x000ea20000000c00 */
[----:B0-----:R-:W-:-:S02]  /*2260*/  FFMA R44, R64, R48, R44 ;  /* 0x00000030402c7223 */ /* 0x001fc4000000002c */
[-C--:B------:R-:W-:Y:S02]  /*2270*/  FFMA R45, R66, R48.reuse, R45 ;  /* 0x00000030422d7223 */ /* 0x080fe4000000002d */
[C---:B------:R-:W-:Y:S02]  /*2280*/  FFMA R20, R48.reuse, R65, R23 ;  /* 0x0000004130147223 */ /* 0x040fe40000000017 */
[----:B------:R-:W-:Y:S02]  /*2290*/  FFMA R118, R48, R67, R21 ;  /* 0x0000004330767223 */ /* 0x000fe40000000015 */
[-C--:B------:R-:W-:Y:S02]  /*22a0*/  FFMA R24, R68, R48.reuse, R24 ;  /* 0x0000003044187223 */ /* 0x080fe40000000018 */
[----:B------:R-:W-:Y:S02]  /*22b0*/  FFMA R22, R70, R48, R22 ;  /* 0x0000003046167223 */ /* 0x000fe40000000016 */
        /* <DEDUP_REMOVED lines=19> */
[----:B------:R0:W3:Y:S01]  /*23f0*/  LDS.128 R20, [R5+0x2190] ;  /* 0x0021900005147984 */ /* 0x0000e20000000c00 */
[----:B-1----:R-:W-:Y:S02]  /*2400*/  FFMA R24, R12, R67, R47 ;  /* 0x000000430c187223 */ /* 0x002fe4000000002f */
[-C--:B------:R-:W-:Y:S02]  /*2410*/  FFMA R25, R68, R12.reuse, R83 ;  /* 0x0000000c44197223 */ /* 0x080fe40000000053 */
[-C--:B------:R-:W-:Y:S02]  /*2420*/  FFMA R46, R64, R12.reuse, R46 ;  /* 0x0000000c402e7223 */ /* 0x080fe4000000002e */
[----:B------:R-:W-:Y:S02]  /*2430*/  FFMA R81, R70, R12, R81 ;  /* 0x0000000c46517223 */ /* 0x000fe40000000051 */
[-C--:B------:R-:W-:Y:S02]  /*2440*/  FFMA R24, R75, R13.reuse, R24 ;  /* 0x0000000d4b187223 */ /* 0x080fe40000000018 */
[----:B------:R-:W-:-:S02]  /*2450*/  FFMA R25, R76, R13, R25 ;  /* 0x0000000d4c197223 */ /* 0x000fc40000000019 */
[-C--:B------:R-:W-:Y:S02]  /*2460*/  FFMA R83, R72, R13.reuse, R46 ;  /* 0x0000000d48537223 */ /* 0x080fe4000000002e */
[----:B------:R-:W-:Y:S02]  /*2470*/  FFMA R27, R78, R13, R81 ;  /* 0x0000000d4e1b7223 */ /* 0x000fe40000000051 */
[-C--:B------:R-:W-:Y:S02]  /*2480*/  FFMA R46, R55, R14.reuse, R24 ;  /* 0x0000000e372e7223 */ /* 0x080fe40000000018 */
[----:B------:R-:W-:Y:S02]  /*2490*/  FFMA R81, R56, R14, R25 ;  /* 0x0000000e38517223 */ /* 0x000fe40000000019 */
[----:B------:R-:W1:Y:S01]  /*24a0*/  LDS.64 R24, [R6.X4+0xc40] ;  /* 0x000c400006187984 */ /* 0x000e620000004a00 */
[----:B------:R-:W-:Y:S02]  /*24b0*/  FFMA R80, R12, R65, R80 ;  /* 0x000000410c507223 */ /* 0x000fe40000000050 */
[----:B------:R-:W-:-:S02]  /*24c0*/  FFMA R85, R66, R12, R85 ;  /* 0x0000000c42557223 */ /* 0x000fc40000000055 */
[C---:B------:R-:W-:Y:S02]  /*24d0*/  FFMA R82, R12.reuse, R69, R82 ;  /* 0x000000450c527223 */ /* 0x040fe40000000052 */
        /* <DEDUP_REMOVED lines=8> */
[-C--:B0-----:R-:W-:Y:S02]  /*2560*/  FFMA R5, R58, R14.reuse, R27 ;  /* 0x0000000e3a057223 */ /* 0x081fe4000000001b */
[-C--:B------:R-:W-:Y:S02]  /*2570*/  FFMA R80, R57, R14.reuse, R12 ;  /* 0x0000000e39507223 */ /* 0x080fe4000000000c */
[----:B------:R-:W-:-:S02]  /*2580*/  FFMA R14, R59, R14, R96 ;  /* 0x0000000e3b0e7223 */ /* 0x000fc40000000060 */
[----:B--2---:R-:W-:Y:S02]  /*2590*/  FFMA R92, R16, R67, R92 ;  /* 0x00000043105c7223 */ /* 0x004fe4000000005c */
[-C--:B------:R-:W-:Y:S02]  /*25a0*/  FFMA R103, R64, R16.reuse, R103 ;  /* 0x0000001040677223 */ /* 0x080fe40000000067 */
[-C--:B------:R-:W-:Y:S02]  /*25b0*/  FFMA R101, R66, R16.reuse, R101 ;  /* 0x0000001042657223 */ /* 0x080fe40000000065 */
[----:B------:R-:W-:Y:S02]  /*25c0*/  FFMA R94, R16, R65, R94 ;  /* 0x00000041105e7223 */ /* 0x000fe4000000005e */
[-C--:B------:R-:W-:Y:S02]  /*25d0*/  FFMA R99, R68, R16.reuse, R99 ;  /* 0x0000001044637223 */ /* 0x080fe40000000063 */
        /* <DEDUP_REMOVED lines=9> */
[-C--:B------:R-:W-:Y:S01]  /*2670*/  FFMA R92, R77, R17.reuse, R96 ;  /* 0x000000114d5c7223 */ /* 0x080fe20000000060 */
[----:B------:R-:W0:Y:S01]  /*2680*/  LDS.64 R12, [R6.X4+0xcb0] ;  /* 0x000cb000060c7984 */ /* 0x000e220000004a00 */
        /* <DEDUP_REMOVED lines=9> */
[C---:B---3--:R-:W-:Y:S02]  /*2720*/  FFMA R16, R20.reuse, R65, R63 ;  /* 0x0000004114107223 */ /* 0x048fe4000000003f */
[----:B------:R-:W-:Y:S02]  /*2730*/  FFMA R114, R20, R69, R114 ;  /* 0x0000004514727223 */ /* 0x000fe40000000072 */
[-C--:B------:R-:W-:Y:S02]  /*2740*/  FFMA R16, R73, R21.reuse, R16 ;  /* 0x0000001549107223 */ /* 0x080fe40000000010 */
[----:B------:R-:W-:Y:S02]  /*2750*/  FFMA R115, R64, R20, R115 ;  /* 0x0000001440737223 */ /* 0x000fe40000000073 */
[----:B------:R-:W-:Y:S02]  /*2760*/  FFMA R114, R77, R21, R114 ;  /* 0x000000154d727223 */ /* 0x000fe40000000072 */
[----:B------:R-:W-:-:S02]  /*2770*/  FFMA R16, R53, R22, R16 ;  /* 0x0000001635107223 */ /* 0x000fc40000000010 */
[-C--:B------:R-:W-:Y:S02]  /*2780*/  FFMA R117, R66, R20.reuse, R117 ;  /* 0x0000001442757223 */ /* 0x080fe40000000075 */
[----:B------:R-:W-:Y:S02]  /*2790*/  FFMA R64, R20, R67, R61 ;  /* 0x0000004314407223 */ /* 0x000fe4000000003d */
[-C--:B------:R-:W-:Y:S02]  /*27a0*/  FFMA R119, R68, R20.reuse, R119 ;  /* 0x0000001444777223 */ /* 0x080fe40000000077 */
[----:B------:R-:W-:Y:S02]  /*27b0*/  FFMA R121, R70, R20, R121 ;  /* 0x0000001446797223 */ /* 0x000fe40000000079 */
[----:B------:R-:W-:Y:S02]  /*27c0*/  FFMA R116, R20, R71, R116 ;  /* 0x0000004714747223 */ /* 0x000fe40000000074 */
[----:B------:R-:W-:-:S02]  /*27d0*/  FFMA R115, R72, R21, R115 ;  /* 0x0000001548737223 */ /* 0x000fc40000000073 */
[----:B------:R-:W-:Y:S02]  /*27e0*/  FFMA R72, R57, R22, R114 ;  /* 0x0000001639487223 */ /* 0x000fe40000000072 */
[-C--:B------:R-:W-:Y:S02]  /*27f0*/  FFMA R117, R74, R21.reuse, R117 ;  /* 0x000000154a757223 */ /* 0x080fe40000000075 */
[-C--:B------:R-:W-:Y:S02]  /*2800*/  FFMA R64, R75, R21.reuse, R64 ;  /* 0x000000154b407223 */ /* 0x080fe40000000040 */
[-C--:B------:R-:W-:Y:S02]  /*2810*/  FFMA R119, R76, R21.reuse, R119 ;  /* 0x000000154c777223 */ /* 0x080fe40000000077 */
[-C--:B------:R-:W-:Y:S02]  /*2820*/  FFMA R121, R78, R21.reuse, R121 ;  /* 0x000000154e797223 */ /* 0x080fe40000000079 */
[----:B------:R-:W-:-:S02]  /*2830*/  FFMA R116, R79, R21, R116 ;  /* 0x000000154f747223 */ /* 0x000fc40000000074 */
[----:B-1----:R-:W-:Y:S01]  /*2840*/  FFMA R114, R25, R23, R16 ;  /* 0x0000001719727223 */ /* 0x002fe20000000010 */
[----:B------:R-:W1:Y:S01]  /*2850*/  LDS.64 R20, [R6.X4+0xc78] ;  /* 0x000c780006147984 */ /* 0x000e620000004a00 */
[----:B------:R-:W-:Y:S02]  /*2860*/  FFMA R40, R58, R42, R33 ;  /* 0x0000002a3a287223 */ /* 0x000fe40000000021 */
[-C--:B------:R-:W-:Y:S01]  /*2870*/  FFMA R52, R52, R22.reuse, R115 ;  /* 0x0000001634347223 */ /* 0x080fe20000000073 */
[----:B------:R-:W2:Y:S01]  /*2880*/  LDS.64 R16, [R6.X4+0xce8] ;  /* 0x000ce80006107984 */ /* 0x000ea20000004a00 */
[-C--:B------:R-:W-:Y:S02]  /*2890*/  FFMA R54, R54, R22.reuse, R117 ;  /* 0x0000001636367223 */ /* 0x080fe40000000075 */
[-C--:B------:R-:W-:Y:S02]  /*28a0*/  FFMA R78, R55, R22.reuse, R64 ;  /* 0x00000016374e7223 */ /* 0x080fe40000000040 */
[----:B------:R-:W-:-:S02]  /*28b0*/  FFMA R115, R56, R22, R119 ;  /* 0x0000001638737223 */ /* 0x000fc40000000077 */
[----:B------:R-:W-:Y:S02]  /*28c0*/  FFMA R58, R58, R22, R121 ;  /* 0x000000163a3a7223 */ /* 0x000fe40000000079 */
[C---:B------:R-:W-:Y:S02]  /*28d0*/  FFMA R42, R59.reuse, R42, R93 ;  /* 0x0000002a3b2a7223 */ /* 0x040fe4000000005d */
[----:B------:R-:W-:Y:S02]  /*28e0*/  FFMA R22, R59, R22, R116 ;  /* 0x000000163b167223 */ /* 0x000fe40000000074 */
[C---:B0-----:R-:W-:Y:S02]  /*28f0*/  FFMA R56, R13.reuse, R31, R28 ;  /* 0x0000001f0d387223 */ /* 0x041fe4000000001c */
[C---:B------:R-:W-:Y:S02]  /*2900*/  FFMA R108, R13.reuse, R35, R108 ;  /* 0x000000230d6c7223 */ /* 0x040fe4000000006c */
[----:B------:R-:W-:-:S02]  /*2910*/  FFMA R96, R13, R39, R102 ;  /* 0x000000270d607223 */ /* 0x000fc40000000066 */
[C---:B------:R-:W-:Y:S02]  /*2920*/  FFMA R26, R13.reuse, R43, R26 ;  /* 0x0000002b0d1a7223 */ /* 0x040fe4000000001a */
[C---:B------:R-:W-:Y:S02]  /*2930*/  FFMA R28, R13.reuse, R51, R118 ;  /* 0x000000330d1c7223 */ /* 0x040fe40000000076 */
[C---:B------:R-:W-:Y:S02]  /*2940*/  FFMA R80, R13.reuse, R15, R80 ;  /* 0x0000000f0d507223 */ /* 0x040fe40000000050 */
[C---:B------:R-:W-:Y:S02]  /*2950*/  FFMA R92, R13.reuse, R19, R92 ;  /* 0x000000130d5c7223 */ /* 0x040fe4000000005c */
[----:B------:R-:W-:Y:S02]  /*2960*/  FFMA R72, R13, R23, R72 ;  /* 0x000000170d487223 */ /* 0x000fe40000000048 */
[----:B------:R-:W-:-:S02]  /*2970*/  FFMA R93, R25, R35, R30 ;  /* 0x00000023195d7223 */ /* 0x000fc4000000001e */
[C---:B------:R-:W-:Y:S02]  /*2980*/  FFMA R89, R24.reuse, R31, R89 ;  /* 0x0000001f18597223 */ /* 0x040fe40000000059 */
[C---:B------:R-:W-:Y:S02]  /*2990*/  FFMA R91, R24.reuse, R35, R91 ;  /* 0x00000023185b7223 */ /* 0x040fe4000000005b */
[C---:B------:R-:W-:Y:S02]  /*29a0*/  FFMA R37, R24.reuse, R39, R37 ;  /* 0x0000002718257223 */ /* 0x040fe40000000025 */
[C---:B------:R-:W-:Y:S02]  /*29b0*/  FFMA R123, R24.reuse, R43, R123 ;  /* 0x0000002b187b7223 */ /* 0x040fe4000000007b */
[C---:B------:R-:W-:Y:S02]  /*29c0*/  FFMA R45, R24.reuse, R51, R45 ;  /* 0x00000033182d7223 */ /* 0x040fe4000000002d */
[----:B------:R-:W-:-:S02]  /*29d0*/  FFMA R83, R24, R15, R83 ;  /* 0x0000000f18537223 */ /* 0x000fc40000000053 */
[C---:B------:R-:W-:Y:S02]  /*29e0*/  FFMA R101, R24.reuse, R19, R101 ;  /* 0x0000001318657223 */ /* 0x040fe40000000065 */
[----:B------:R-:W-:Y:S02]  /*29f0*/  FFMA R117, R24, R23, R52 ;  /* 0x0000001718757223 */ /* 0x000fe40000000034 */
[----:B------:R-:W-:Y:S02]  /*2a00*/  FFMA R13, R12, R35, R29 ;  /* 0x000000230c0d7223 */ /* 0x000fe4000000001d */
[C---:B------:R-:W-:Y:S02]  /*2a10*/  FFMA R110, R25.reuse, R31, R110 ;  /* 0x0000001f196e7223 */ /* 0x040fe4000000006e */
[C---:B------:R-:W-:Y:S02]  /*2a20*/  FFMA R27, R25.reuse, R39, R112 ;  /* 0x00000027191b7223 */ /* 0x040fe40000000070 */
[----:B------:R-:W-:-:S02]  /*2a30*/  FFMA R33, R25, R43, R120 ;  /* 0x0000002b19217223 */ /* 0x000fc40000000078 */
[C---:B------:R-:W-:Y:S02]  /*2a40*/  FFMA R30, R25.reuse, R51, R122 ;  /* 0x00000033191e7223 */ /* 0x040fe4000000007a */
[C---:B------:R-:W-:Y:S02]  /*2a50*/  FFMA R82, R25.reuse, R15, R82 ;  /* 0x0000000f19527223 */ /* 0x040fe40000000052 */
[----:B------:R-:W-:Y:S02]  /*2a60*/  FFMA R94, R25, R19, R94 ;  /* 0x00000013195e7223 */ /* 0x000fe4000000005e */
[C---:B------:R-:W-:Y:S02]  /*2a70*/  FFMA R57, R12.reuse, R31, R106 ;  /* 0x0000001f0c397223 */ /* 0x040fe4000000006a */
[C---:B------:R-:W-:Y:S02]  /*2a80*/  FFMA R87, R12.reuse, R39, R87 ;  /* 0x000000270c577223 */ /* 0x040fe40000000057 */
[----:B------:R-:W-:-:S02]  /*2a90*/  FFMA R29, R12, R51, R44 ;  /* 0x000000330c1d7223 */ /* 0x000fc4000000002c */
[C---:B-1----:R-:W-:Y:S02]  /*2aa0*/  FFMA R88, R21.reuse, R31, R88 ;  /* 0x0000001f15587223 */ /* 0x042fe40000000058 */
[C---:B------:R-:W-:Y:S02]  /*2ab0*/  FFMA R104, R21.reuse, R35, R104 ;  /* 0x0000002315687223 */ /* 0x040fe40000000068 */
[C---:B------:R-:W-:Y:S02]  /*2ac0*/  FFMA R36, R21.reuse, R39, R36 ;  /* 0x0000002715247223 */ /* 0x040fe40000000024 */
[----:B------:R-:W-:Y:S02]  /*2ad0*/  FFMA R24, R21, R51, R98 ;  /* 0x0000003315187223 */ /* 0x000fe40000000062 */
[C---:B------:R-:W-:Y:S02]  /*2ae0*/  FFMA R59, R20.reuse, R31, R84 ;  /* 0x0000001f143b7223 */ /* 0x040fe40000000054 */
[----:B------:R-:W-:-:S02]  /*2af0*/  FFMA R95, R20, R35, R86 ;  /* 0x00000023145f7223 */ /* 0x000fc40000000056 */
[----:B------:R-:W-:Y:S02]  /*2b00*/  FFMA R11, R20, R39, R11 ;  /* 0x00000027140b7223 */ /* 0x000fe4000000000b */
[CC--:B--2---:R-:W-:Y:S02]  /*2b10*/  FFMA R60, R17.reuse, R31.reuse, R60 ;  /* 0x0000001f113c7223 */ /* 0x0c4fe4000000003c */
[C---:B------:R-:W-:Y:S02]  /*2b20*/  FFMA R61, R16.reuse, R31, R32 ;  /* 0x0000001f103d7223 */ /* 0x040fe40000000020 */
[CC--:B------:R-:W-:Y:S02]  /*2b30*/  FFMA R34, R17.reuse, R35.reuse, R34 ;  /* 0x0000002311227223 */ /* 0x0c0fe40000000022 */
[----:B------:R-:W-:Y:S02]  /*2b40*/  FFMA R107, R16, R35, R62 ;  /* 0x00000023106b7223 */ /* 0x000fe4000000003e */
[----:B------:R-:W-:-:S02]  /*2b50*/  FFMA R38, R17, R39, R38 ;  /* 0x0000002711267223 */ /* 0x000fc40000000026 */
[C---:B------:R-:W-:Y:S02]  /*2b60*/  FFMA R125, R12.reuse, R43, R125 ;  /* 0x0000002b0c7d7223 */ /* 0x040fe4000000007d */
[C---:B------:R-:W-:Y:S02]  /*2b70*/  FFMA R81, R12.reuse, R15, R81 ;  /* 0x0000000f0c517223 */ /* 0x040fe40000000051 */
[C---:B------:R-:W-:Y:S02]  /*2b80*/  FFMA R99, R12.reuse, R19, R99 ;  /* 0x000000130c637223 */ /* 0x040fe40000000063 */
[----:B------:R-:W-:Y:S02]  /*2b90*/  FFMA R115, R12, R23, R115 ;  /* 0x000000170c737223 */ /* 0x000fe40000000073 */
[C---:B------:R-:W-:Y:S02]  /*2ba0*/  FFMA R44, R21.reuse, R43, R100 ;  /* 0x0000002b152c7223 */ /* 0x040fe40000000064 */
[----:B------:R-:W-:-:S02]  /*2bb0*/  FFMA R46, R21, R15, R46 ;  /* 0x0000000f152e7223 */ /* 0x000fc4000000002e */
[C---:B------:R-:W-:Y:S02]  /*2bc0*/  FFMA R90, R21.reuse, R19, R90 ;  /* 0x00000013155a7223 */ /* 0x040fe4000000005a */
[----:B------:R-:W-:Y:S02]  /*2bd0*/  FFMA R78, R21, R23, R78 ;  /* 0x00000017154e7223 */ /* 0x000fe4000000004e */
[C---:B------:R-:W-:Y:S02]  /*2be0*/  FFMA R98, R20.reuse, R43, R41 ;  /* 0x0000002b14627223 */ /* 0x040fe40000000029 */
[C---:B------:R-:W-:Y:S02]  /*2bf0*/  FFMA R25, R20.reuse, R51, R49 ;  /* 0x0000003314197223 */ /* 0x040fe40000000031 */
[C---:B------:R-:W-:Y:S02]  /*2c00*/  FFMA R47, R20.reuse, R15, R47 ;  /* 0x0000000f142f7223 */ /* 0x040fe4000000002f */
[----:B------:R-:W-:-:S02]  /*2c10*/  FFMA R97, R20, R19, R97 ;  /* 0x0000001314617223 */ /* 0x000fc40000000061 */
[----:B------:R-:W-:Y:S02]  /*2c20*/  FFMA R79, R20, R23, R54 ;  /* 0x00000017144f7223 */ /* 0x000fe40000000036 */
[C---:B------:R-:W-:Y:S02]  /*2c30*/  FFMA R39, R16.reuse, R39, R10 ;  /* 0x0000002710277223 */ /* 0x040fe4000000000a */
[CC--:B------:R-:W-:Y:S02]  /*2c40*/  FFMA R32, R17.reuse, R43.reuse, R42 ;  /* 0x0000002b11207223 */ /* 0x0c0fe4000000002a */
[C---:B------:R-:W-:Y:S02]  /*2c50*/  FFMA R35, R16.reuse, R43, R40 ;  /* 0x0000002b10237223 */ /* 0x040fe40000000028 */
[-C--:B------:R-:W-:Y:S02]  /*2c60*/  FFMA R31, R17, R51.reuse, R50 ;  /* 0x00000033111f7223 */ /* 0x080fe40000000032 */
[----:B------:R-:W-:-:S02]  /*2c70*/  FFMA R116, R16, R51, R48 ;  /* 0x0000003310747223 */ /* 0x000fc40000000030 */
[CC--:B------:R-:W-:Y:S02]  /*2c80*/  FFMA R85, R17.reuse, R15.reuse, R14 ;  /* 0x0000000f11557223 */ /* 0x0c0fe4000000000e */
[C---:B------:R-:W-:Y:S02]  /*2c90*/  FFMA R121, R16.reuse, R15, R5 ;  /* 0x0000000f10797223 */ /* 0x040fe40000000005 */
[CC--:B------:R-:W-:Y:S02]  /*2ca0*/  FFMA R103, R17.reuse, R19.reuse, R18 ;  /* 0x0000001311677223 */ /* 0x0c0fe40000000012 */
[C---:B------:R-:W-:Y:S02]  /*2cb0*/  FFMA R105, R16.reuse, R19, R105 ;  /* 0x0000001310697223 */ /* 0x040fe40000000069 */
[-C--:B------:R-:W-:Y:S02]  /*2cc0*/  FFMA R73, R17, R23.reuse, R22 ;  /* 0x0000001711497223 */ /* 0x080fe40000000016 */
[----:B------:R-:W-:Y:S01]  /*2cd0*/  FFMA R119, R16, R23, R58 ;  /* 0x0000001710777223 */ /* 0x000fe2000000003a */
[----:B------:R-:W-:Y:S01]  /*2ce0*/  @P0 CALL.REL.NOINC `(.L_x_0) ;  /* 0x0000001000000944 */ /* 0x000fe20003c00000 */
[----:B------:R-:W-:Y:S05]  /*2cf0*/  BRA `(.L_x_1) ;  /* 0xffffdc9000007947 */ /* 0x000fea000383ffff */
.L_x_0:
[----:B------:R-:W-:Y:S01]  /*2d00*/  @P1 CALL.REL.NOINC `(.L_x_2) ;  /* 0x0000001000001944 */ /* 0x000fe20003c00000 */
[----:B------:R-:W-:Y:S05]  /*2d10*/  BRA `(.L_x_3) ;  /* 0xffffd70000007947 */ /* 0x000fea000383ffff */
.L_x_2:
[----:B------:R-:W0:Y:S01]  /*2d20*/  S2R R2, SR_CTAID.X ;  /* 0x0000000000027919 */ /* 0x000e220000002500 */
[C---:B------:R-:W-:Y:S01]  /*2d30*/  LEA R0, R3.reuse, R0, 0x5 ;  /* 0x0000000003007211 */ /* 0x040fe200078e28ff */
[----:B0-----:R-:W-:-:S04]  /*2d40*/  IMAD R3, R3, -0x7, R2 ;  /* 0xfffffff903037824 */ /* 0x001fc800078e0202 */
[----:B------:R-:W-:-:S04]  /*2d50*/  IMAD R0, R0, 0x1c, R3 ;  /* 0x0000001c00007824 */ /* 0x000fc800078e0203 */
[----:B------:R-:W-:-:S04]  /*2d60*/  IMAD R9, R0, 0x70, R9 ;  /* 0x0000007000097824 */ /* 0x000fc800078e0209 */
[----:B------:R-:W-:-:S05]  /*2d70*/  IMAD.WIDE R8, R9, R8, c[0x0][0x170] ;  /* 0x00005c0009087625 */ /* 0x000fca00078e0208 */
[----:B------:R-:W-:Y:S04]  /*2d80*/  STG.E [R8.64], R89 ;  /* 0x0000005908007986 */ /* 0x000fe8000c101904 */
[----:B------:R-:W-:Y:S04]  /*2d90*/  STG.E [R8.64+0x38], R59 ;  /* 0x0000383b08007986 */ /* 0x000fe8000c101904 */
        /* <DEDUP_REMOVED lines=61> */
[----:B------:R-:W-:Y:S01]  /*3170*/  STG.E [R8.64+0x3356c], R73 ;  /* 0x03356c4908007986 */ /* 0x000fe2000c101904 */
[----:B------:R-:W-:Y:S05]  /*3180*/  EXIT ;  /* 0x000000000000794d */ /* 0x000fea0003800000 */
.L_x_4:
[----:B------:R-:W-:-:S00]  /*3190*/  BRA `(.L_x_4) ;  /* 0xfffffff000007947 */ /* 0x000fc0000383ffff */
[----:B------:R-:W-:-:S00]  /*31a0*/  NOP ;  /* 0x0000000000007918 */ /* 0x000fc00000000000 */
        /* <DEDUP_REMOVED lines=13> */
.L_x_5:


//--------------------- .nv.shared.candidate2     --------------------------
	.section	.nv.shared.candidate2,"aw",@nobits
	.align	4
.nv.shared.candidate2:
	.zero		30720
